//
// Generated by NVIDIA NVVM Compiler
//
// Compiler Build ID: CL-36424714
// Cuda compilation tools, release 13.0, V13.0.88
// Based on NVVM 20.0.0
//

.version 9.0
.target sm_100
.address_size 64

	// .globl	_Z21convolution_1d_kernelPKfS0_Pfii
// _ZZ21convolution_1d_kernelPKfS0_PfiiE4smem has been demoted

.visible .entry _Z21convolution_1d_kernelPKfS0_Pfii(
	.param .u64 .ptr .align 1 _Z21convolution_1d_kernelPKfS0_Pfii_param_0,
	.param .u64 .ptr .align 1 _Z21convolution_1d_kernelPKfS0_Pfii_param_1,
	.param .u64 .ptr .align 1 _Z21convolution_1d_kernelPKfS0_Pfii_param_2,
	.param .u32 _Z21convolution_1d_kernelPKfS0_Pfii_param_3,
	.param .u32 _Z21convolution_1d_kernelPKfS0_Pfii_param_4
)
{
	.reg .pred 	%p<26>;
	.reg .b16 	%rs<4>;
	.reg .b32 	%r<117>;
	.reg .b32 	%f<125>;
	.reg .b64 	%rd<31>;
	// demoted variable
	.shared .align 4 .b8 _ZZ21convolution_1d_kernelPKfS0_PfiiE4smem[10200];
	ld.param.u64 	%rd6, [_Z21convolution_1d_kernelPKfS0_Pfii_param_0];
	ld.param.u64 	%rd7, [_Z21convolution_1d_kernelPKfS0_Pfii_param_1];
	ld.param.u64 	%rd5, [_Z21convolution_1d_kernelPKfS0_Pfii_param_2];
	ld.param.u32 	%r53, [_Z21convolution_1d_kernelPKfS0_Pfii_param_3];
	ld.param.u32 	%r54, [_Z21convolution_1d_kernelPKfS0_Pfii_param_4];
	cvta.to.global.u64 	%rd1, %rd6;
	cvta.to.global.u64 	%rd2, %rd7;
	mov.u32 	%r1, %tid.x;
	mov.u32 	%r2, %ntid.x;
	mov.u32 	%r3, %ctaid.x;
	mad.lo.s32 	%r4, %r2, %r3, %r1;
	sub.s32 	%r5, %r53, %r54;
	setp.lt.s32 	%p1, %r5, 511;
	@%p1 bra 	$L__BB0_39;
	add.s32 	%r56, %r5, 1;
	shr.u32 	%r6, %r56, 9;
	cvta.to.global.u64 	%rd8, %rd5;
	mul.wide.s32 	%rd9, %r4, 4;
	add.s64 	%rd3, %rd8, %rd9;
	cvt.u16.u32 	%rs1, %r2;
	div.u16 	%rs2, 2559, %rs1;
	add.s16 	%rs3, %rs2, 1;
	cvt.u32.u16 	%r57, %rs3;
	and.b32  	%r7, %r54, 15;
	and.b32  	%r8, %r54, 7;
	and.b32  	%r9, %r57, 3;
	and.b32  	%r10, %r54, 2147483632;
	and.b32  	%r11, %r54, 3;
	shl.b32 	%r58, %r2, 3;
	mov.u32 	%r59, _ZZ21convolution_1d_kernelPKfS0_PfiiE4smem;
	add.s32 	%r12, %r59, %r58;
	shl.b32 	%r13, %r2, 4;
	mad.lo.s32 	%r14, %r2, 12, %r59;
	shl.b32 	%r15, %r2, 2;
	add.s32 	%r16, %r59, %r15;
	mad.lo.s32 	%r60, %r2, %r3, %r2;
	add.s32 	%r17, %r1, %r60;
	add.s32 	%r61, %r3, 2;
	mad.lo.s32 	%r18, %r2, %r61, %r1;
	add.s32 	%r62, %r3, 3;
	mad.lo.s32 	%r19, %r2, %r62, %r1;
	and.b32  	%r63, %r57, 8188;
	neg.s32 	%r20, %r63;
	mov.f32 	%f123, 0f00000000;
	mov.b32 	%r104, 0;
$L__BB0_2:
	setp.gt.u32 	%p2, %r2, 853;
	mov.b32 	%r112, 0;
	@%p2 bra 	$L__BB0_13;
	shl.b32 	%r110, %r1, 2;
	mov.b32 	%r112, 0;
	mov.u32 	%r105, %r20;
	mov.u32 	%r106, %r4;
	mov.u32 	%r107, %r19;
	mov.u32 	%r108, %r18;
	mov.u32 	%r109, %r17;
$L__BB0_4:
	setp.ge.s32 	%p3, %r106, %r53;
	@%p3 bra 	$L__BB0_6;
	mul.wide.s32 	%rd10, %r106, 4;
	add.s64 	%rd11, %rd1, %rd10;
	ld.global.f32 	%f18, [%rd11];
	mov.u32 	%r66, _ZZ21convolution_1d_kernelPKfS0_PfiiE4smem;
	add.s32 	%r67, %r66, %r110;
	st.shared.f32 	[%r67], %f18;
$L__BB0_6:
	setp.ge.s32 	%p4, %r109, %r53;
	@%p4 bra 	$L__BB0_8;
	mul.wide.s32 	%rd12, %r109, 4;
	add.s64 	%rd13, %rd1, %rd12;
	ld.global.f32 	%f19, [%rd13];
	add.s32 	%r68, %r16, %r110;
	st.shared.f32 	[%r68], %f19;
$L__BB0_8:
	add.s32 	%r30, %r112, %r2;
	setp.ge.s32 	%p5, %r108, %r53;
	@%p5 bra 	$L__BB0_10;
	mul.wide.s32 	%rd14, %r108, 4;
	add.s64 	%rd15, %rd1, %rd14;
	ld.global.f32 	%f20, [%rd15];
	add.s32 	%r69, %r12, %r110;
	st.shared.f32 	[%r69], %f20;
$L__BB0_10:
	add.s32 	%r31, %r30, %r2;
	setp.ge.s32 	%p6, %r107, %r53;
	@%p6 bra 	$L__BB0_12;
	mul.wide.s32 	%rd16, %r107, 4;
	add.s64 	%rd17, %rd1, %rd16;
	ld.global.f32 	%f21, [%rd17];
	add.s32 	%r70, %r14, %r110;
	st.shared.f32 	[%r70], %f21;
$L__BB0_12:
	add.s32 	%r71, %r31, %r2;
	add.s32 	%r112, %r71, %r2;
	add.s32 	%r110, %r110, %r13;
	add.s32 	%r109, %r109, %r15;
	add.s32 	%r108, %r108, %r15;
	add.s32 	%r107, %r107, %r15;
	add.s32 	%r106, %r106, %r15;
	add.s32 	%r105, %r105, 4;
	setp.ne.s32 	%p7, %r105, 0;
	@%p7 bra 	$L__BB0_4;
$L__BB0_13:
	setp.eq.s32 	%p8, %r9, 0;
	@%p8 bra 	$L__BB0_22;
	add.s32 	%r40, %r112, %r4;
	setp.ge.s32 	%p9, %r40, %r53;
	@%p9 bra 	$L__BB0_16;
	mul.wide.s32 	%rd18, %r40, 4;
	add.s64 	%rd19, %rd1, %rd18;
	ld.global.f32 	%f22, [%rd19];
	add.s32 	%r72, %r112, %r1;
	shl.b32 	%r73, %r72, 2;
	mov.u32 	%r74, _ZZ21convolution_1d_kernelPKfS0_PfiiE4smem;
	add.s32 	%r75, %r74, %r73;
	st.shared.f32 	[%r75], %f22;
$L__BB0_16:
	setp.eq.s32 	%p10, %r9, 1;
	add.s32 	%r41, %r112, %r2;
	@%p10 bra 	$L__BB0_22;
	add.s32 	%r42, %r40, %r2;
	setp.ge.s32 	%p11, %r42, %r53;
	@%p11 bra 	$L__BB0_19;
	mul.wide.s32 	%rd20, %r42, 4;
	add.s64 	%rd21, %rd1, %rd20;
	ld.global.f32 	%f23, [%rd21];
	add.s32 	%r76, %r41, %r1;
	shl.b32 	%r77, %r76, 2;
	mov.u32 	%r78, _ZZ21convolution_1d_kernelPKfS0_PfiiE4smem;
	add.s32 	%r79, %r78, %r77;
	st.shared.f32 	[%r79], %f23;
$L__BB0_19:
	setp.eq.s32 	%p12, %r9, 2;
	@%p12 bra 	$L__BB0_22;
	add.s32 	%r43, %r42, %r2;
	setp.ge.s32 	%p13, %r43, %r53;
	@%p13 bra 	$L__BB0_22;
	mul.wide.s32 	%rd22, %r43, 4;
	add.s64 	%rd23, %rd1, %rd22;
	ld.global.f32 	%f24, [%rd23];
	add.s32 	%r80, %r41, %r2;
	add.s32 	%r81, %r80, %r1;
	shl.b32 	%r82, %r81, 2;
	mov.u32 	%r83, _ZZ21convolution_1d_kernelPKfS0_PfiiE4smem;
	add.s32 	%r84, %r83, %r82;
	st.shared.f32 	[%r84], %f24;
$L__BB0_22:
	setp.gt.s32 	%p14, %r4, %r5;
	bar.sync 	0;
	@%p14 bra 	$L__BB0_38;
	setp.lt.s32 	%p15, %r54, 1;
	@%p15 bra 	$L__BB0_37;
	setp.lt.u32 	%p16, %r54, 16;
	mov.b32 	%r115, 0;
	@%p16 bra 	$L__BB0_27;
	mov.b32 	%r113, 0;
$L__BB0_26:
	.pragma "nounroll";
	add.s32 	%r87, %r113, %r1;
	shl.b32 	%r88, %r87, 2;
	mov.u32 	%r89, _ZZ21convolution_1d_kernelPKfS0_PfiiE4smem;
	add.s32 	%r90, %r89, %r88;
	ld.shared.f32 	%f26, [%r90];
	mul.wide.u32 	%rd24, %r113, 4;
	add.s64 	%rd25, %rd2, %rd24;
	ld.global.f32 	%f27, [%rd25];
	fma.rn.f32 	%f28, %f26, %f27, %f123;
	ld.shared.f32 	%f29, [%r90+4];
	ld.global.f32 	%f30, [%rd25+4];
	fma.rn.f32 	%f31, %f29, %f30, %f28;
	ld.shared.f32 	%f32, [%r90+8];
	ld.global.f32 	%f33, [%rd25+8];
	fma.rn.f32 	%f34, %f32, %f33, %f31;
	ld.shared.f32 	%f35, [%r90+12];
	ld.global.f32 	%f36, [%rd25+12];
	fma.rn.f32 	%f37, %f35, %f36, %f34;
	ld.shared.f32 	%f38, [%r90+16];
	ld.global.f32 	%f39, [%rd25+16];
	fma.rn.f32 	%f40, %f38, %f39, %f37;
	ld.shared.f32 	%f41, [%r90+20];
	ld.global.f32 	%f42, [%rd25+20];
	fma.rn.f32 	%f43, %f41, %f42, %f40;
	ld.shared.f32 	%f44, [%r90+24];
	ld.global.f32 	%f45, [%rd25+24];
	fma.rn.f32 	%f46, %f44, %f45, %f43;
	ld.shared.f32 	%f47, [%r90+28];
	ld.global.f32 	%f48, [%rd25+28];
	fma.rn.f32 	%f49, %f47, %f48, %f46;
	ld.shared.f32 	%f50, [%r90+32];
	ld.global.f32 	%f51, [%rd25+32];
	fma.rn.f32 	%f52, %f50, %f51, %f49;
	ld.shared.f32 	%f53, [%r90+36];
	ld.global.f32 	%f54, [%rd25+36];
	fma.rn.f32 	%f55, %f53, %f54, %f52;
	ld.shared.f32 	%f56, [%r90+40];
	ld.global.f32 	%f57, [%rd25+40];
	fma.rn.f32 	%f58, %f56, %f57, %f55;
	ld.shared.f32 	%f59, [%r90+44];
	ld.global.f32 	%f60, [%rd25+44];
	fma.rn.f32 	%f61, %f59, %f60, %f58;
	ld.shared.f32 	%f62, [%r90+48];
	ld.global.f32 	%f63, [%rd25+48];
	fma.rn.f32 	%f64, %f62, %f63, %f61;
	ld.shared.f32 	%f65, [%r90+52];
	ld.global.f32 	%f66, [%rd25+52];
	fma.rn.f32 	%f67, %f65, %f66, %f64;
	ld.shared.f32 	%f68, [%r90+56];
	ld.global.f32 	%f69, [%rd25+56];
	fma.rn.f32 	%f70, %f68, %f69, %f67;
	ld.shared.f32 	%f71, [%r90+60];
	ld.global.f32 	%f72, [%rd25+60];
	fma.rn.f32 	%f123, %f71, %f72, %f70;
	add.s32 	%r113, %r113, 16;
	setp.ne.s32 	%p17, %r113, %r10;
	mov.u32 	%r115, %r10;
	@%p17 bra 	$L__BB0_26;
$L__BB0_27:
	setp.eq.s32 	%p18, %r7, 0;
	@%p18 bra 	$L__BB0_37;
	add.s32 	%r91, %r7, -1;
	setp.lt.u32 	%p19, %r91, 7;
	@%p19 bra 	$L__BB0_30;
	add.s32 	%r92, %r115, %r1;
	shl.b32 	%r93, %r92, 2;
	mov.u32 	%r94, _ZZ21convolution_1d_kernelPKfS0_PfiiE4smem;
	add.s32 	%r95, %r94, %r93;
	ld.shared.f32 	%f74, [%r95];
	mul.wide.u32 	%rd26, %r115, 4;
	add.s64 	%rd27, %rd2, %rd26;
	ld.global.f32 	%f75, [%rd27];
	fma.rn.f32 	%f76, %f74, %f75, %f123;
	ld.shared.f32 	%f77, [%r95+4];
	ld.global.f32 	%f78, [%rd27+4];
	fma.rn.f32 	%f79, %f77, %f78, %f76;
	ld.shared.f32 	%f80, [%r95+8];
	ld.global.f32 	%f81, [%rd27+8];
	fma.rn.f32 	%f82, %f80, %f81, %f79;
	ld.shared.f32 	%f83, [%r95+12];
	ld.global.f32 	%f84, [%rd27+12];
	fma.rn.f32 	%f85, %f83, %f84, %f82;
	ld.shared.f32 	%f86, [%r95+16];
	ld.global.f32 	%f87, [%rd27+16];
	fma.rn.f32 	%f88, %f86, %f87, %f85;
	ld.shared.f32 	%f89, [%r95+20];
	ld.global.f32 	%f90, [%rd27+20];
	fma.rn.f32 	%f91, %f89, %f90, %f88;
	ld.shared.f32 	%f92, [%r95+24];
	ld.global.f32 	%f93, [%rd27+24];
	fma.rn.f32 	%f94, %f92, %f93, %f91;
	ld.shared.f32 	%f95, [%r95+28];
	ld.global.f32 	%f96, [%rd27+28];
	fma.rn.f32 	%f123, %f95, %f96, %f94;
	add.s32 	%r115, %r115, 8;
$L__BB0_30:
	setp.eq.s32 	%p20, %r8, 0;
	@%p20 bra 	$L__BB0_37;
	add.s32 	%r96, %r8, -1;
	setp.lt.u32 	%p21, %r96, 3;
	@%p21 bra 	$L__BB0_33;
	add.s32 	%r97, %r115, %r1;
	shl.b32 	%r98, %r97, 2;
	mov.u32 	%r99, _ZZ21convolution_1d_kernelPKfS0_PfiiE4smem;
	add.s32 	%r100, %r99, %r98;
	ld.shared.f32 	%f98, [%r100];
	mul.wide.u32 	%rd28, %r115, 4;
	add.s64 	%rd29, %rd2, %rd28;
	ld.global.f32 	%f99, [%rd29];
	fma.rn.f32 	%f100, %f98, %f99, %f123;
	ld.shared.f32 	%f101, [%r100+4];
	ld.global.f32 	%f102, [%rd29+4];
	fma.rn.f32 	%f103, %f101, %f102, %f100;
	ld.shared.f32 	%f104, [%r100+8];
	ld.global.f32 	%f105, [%rd29+8];
	fma.rn.f32 	%f106, %f104, %f105, %f103;
	ld.shared.f32 	%f107, [%r100+12];
	ld.global.f32 	%f108, [%rd29+12];
	fma.rn.f32 	%f123, %f107, %f108, %f106;
	add.s32 	%r115, %r115, 4;
$L__BB0_33:
	setp.eq.s32 	%p22, %r11, 0;
	@%p22 bra 	$L__BB0_37;
	setp.eq.s32 	%p23, %r11, 1;
	add.s32 	%r101, %r115, %r1;
	shl.b32 	%r102, %r101, 2;
	mov.u32 	%r103, _ZZ21convolution_1d_kernelPKfS0_PfiiE4smem;
	add.s32 	%r51, %r103, %r102;
	ld.shared.f32 	%f109, [%r51];
	mul.wide.u32 	%rd30, %r115, 4;
	add.s64 	%rd4, %rd2, %rd30;
	ld.global.f32 	%f110, [%rd4];
	fma.rn.f32 	%f123, %f109, %f110, %f123;
	@%p23 bra 	$L__BB0_37;
	setp.eq.s32 	%p24, %r11, 2;
	ld.shared.f32 	%f111, [%r51+4];
	ld.global.f32 	%f112, [%rd4+4];
	fma.rn.f32 	%f123, %f111, %f112, %f123;
	@%p24 bra 	$L__BB0_37;
	ld.shared.f32 	%f113, [%r51+8];
	ld.global.f32 	%f114, [%rd4+8];
	fma.rn.f32 	%f123, %f113, %f114, %f123;
$L__BB0_37:
	st.global.f32 	[%rd3], %f123;
$L__BB0_38:
	add.s32 	%r104, %r104, 1;
	setp.ne.s32 	%p25, %r104, %r6;
	@%p25 bra 	$L__BB0_2;
$L__BB0_39:
	ret;

}


// ===== COMPILED SASS (sm_100) =====

	.target	sm_100

	.elftype	@"ET_EXEC"


//--------------------- .note.nv.tkinfo           --------------------------
	.section	.note.nv.tkinfo,"",@"SHT_NOTE"
	.sectionflags	@"SHF_NOTE_NV_TKINFO"
	.tkinfo
        /*0018*/ 	.word	0x00000002
        /*0030*/ 	.string	""
        /*0030*/ 	.string	"ptxas"
        /*0030*/ 	.string	"Cuda compilation tools, release 13.0, V13.0.88"
        /*0030*/ 	.string	"Build cuda_13.0.r13.0/compiler.36424714_0"
        /*0030*/ 	.string	"-arch sm_100 -m 64 "



//--------------------- .note.nv.cuinfo           --------------------------
	.section	.note.nv.cuinfo,"",@"SHT_NOTE"
	.sectionflags	@"SHF_NOTE_NV_CUINFO"
        /*0018*/ 	.short	0x0002
        /*001a*/ 	.short	0x0064
        /*001c*/ 	.short	0x0082
	.zero		2


//--------------------- .nv.info                  --------------------------
	.section	.nv.info,"",@"SHT_CUDA_INFO"
	.align	4


	//----- nvinfo : EIATTR_REGCOUNT
	.align		4
        /*0000*/ 	.byte	0x04, 0x2f
        /*0002*/ 	.short	(.L_1 - .L_0)
	.align		4
.L_0:
        /*0004*/ 	.word	index@(_Z21convolution_1d_kernelPKfS0_Pfii)
        /*0008*/ 	.word	0x00000020


	//----- nvinfo : EIATTR_FRAME_SIZE
	.align		4
.L_1:
        /*000c*/ 	.byte	0x04, 0x11
        /*000e*/ 	.short	(.L_3 - .L_2)
	.align		4
.L_2:
        /*0010*/ 	.word	index@($__internal_0_$__cuda_sm20_div_u16)
        /*0014*/ 	.word	0x00000000


	//----- nvinfo : EIATTR_FRAME_SIZE
	.align		4
.L_3:
        /*0018*/ 	.byte	0x04, 0x11
        /*001a*/ 	.short	(.L_5 - .L_4)
	.align		4
.L_4:
        /*001c*/ 	.word	index@(_Z21convolution_1d_kernelPKfS0_Pfii)
        /*0020*/ 	.word	0x00000000


	//----- nvinfo : EIATTR_MIN_STACK_SIZE
	.align		4
.L_5:
        /*0024*/ 	.byte	0x04, 0x12
        /*0026*/ 	.short	(.L_7 - .L_6)
	.align		4
.L_6:
        /*0028*/ 	.word	index@(_Z21convolution_1d_kernelPKfS0_Pfii)
        /*002c*/ 	.word	0x00000000
.L_7:


//--------------------- .nv.compat                --------------------------
	.section	.nv.compat,"",@"SHT_CUDA_COMPAT_INFO"
	.align	4
        /*0000*/ 	.byte	0x02, 0x09, 0x00, 0x00, 0x02, 0x02, 0x01, 0x00, 0x02, 0x05, 0x05, 0x00, 0x03, 0x07, 0x01, 0x01
        /*0010*/ 	.byte	0x02, 0x03, 0x00, 0x00, 0x02, 0x06, 0x01, 0x00, 0x04, 0x0b, 0x08, 0x00, 0x01, 0x00, 0x00, 0x00
        /*0020*/ 	.byte	0x00, 0x00, 0x00, 0x00


//--------------------- .nv.info._Z21convolution_1d_kernelPKfS0_Pfii --------------------------
	.section	.nv.info._Z21convolution_1d_kernelPKfS0_Pfii,"",@"SHT_CUDA_INFO"
	.sectionflags	@""
	.align	4


	//----- nvinfo : EIATTR_CUDA_API_VERSION
	.align		4
        /*0000*/ 	.byte	0x04, 0x37
        /*0002*/ 	.short	(.L_9 - .L_8)
.L_8:
        /*0004*/ 	.word	0x00000082


	//----- nvinfo : EIATTR_KPARAM_INFO
	.align		4
.L_9:
        /*0008*/ 	.byte	0x04, 0x17
        /*000a*/ 	.short	(.L_11 - .L_10)
.L_10:
        /*000c*/ 	.word	0x00000000
        /*0010*/ 	.short	0x0004
        /*0012*/ 	.short	0x001c
        /*0014*/ 	.byte	0x00, 0xf0, 0x11, 0x00


	//----- nvinfo : EIATTR_KPARAM_INFO
	.align		4
.L_11:
        /*0018*/ 	.byte	0x04, 0x17
        /*001a*/ 	.short	(.L_13 - .L_12)
.L_12:
        /*001c*/ 	.word	0x00000000
        /*0020*/ 	.short	0x0003
        /*0022*/ 	.short	0x0018
        /*0024*/ 	.byte	0x00, 0xf0, 0x11, 0x00


	//----- nvinfo : EIATTR_KPARAM_INFO
	.align		4
.L_13:
        /*0028*/ 	.byte	0x04, 0x17
        /*002a*/ 	.short	(.L_15 - .L_14)
.L_14:
        /*002c*/ 	.word	0x00000000
        /*0030*/ 	.short	0x0002
        /*0032*/ 	.short	0x0010
        /*0034*/ 	.byte	0x00, 0xf5, 0x21, 0x00


	//----- nvinfo : EIATTR_KPARAM_INFO
	.align		4
.L_15:
        /*0038*/ 	.byte	0x04, 0x17
        /*003a*/ 	.short	(.L_17 - .L_16)
.L_16:
        /*003c*/ 	.word	0x00000000
        /*0040*/ 	.short	0x0001
        /*0042*/ 	.short	0x0008
        /*0044*/ 	.byte	0x00, 0xf5, 0x21, 0x00


	//----- nvinfo : EIATTR_KPARAM_INFO
	.align		4
.L_17:
        /*0048*/ 	.byte	0x04, 0x17
        /*004a*/ 	.short	(.L_19 - .L_18)
.L_18:
        /*004c*/ 	.word	0x00000000
        /*0050*/ 	.short	0x0000
        /*0052*/ 	.short	0x0000
        /*0054*/ 	.byte	0x00, 0xf5, 0x21, 0x00


	//----- nvinfo : EIATTR_SPARSE_MMA_MASK
	.align		4
.L_19:
        /*0058*/ 	.byte	0x03, 0x50
        /*005a*/ 	.short	0x0000


	//----- nvinfo : EIATTR_MAXREG_COUNT
	.align		4
        /*005c*/ 	.byte	0x03, 0x1b
        /*005e*/ 	.short	0x00ff


	//----- nvinfo : EIATTR_NUM_BARRIERS
	.align		4
        /*0060*/ 	.byte	0x02, 0x4c
        /*0062*/ 	.byte	0x01
	.zero		1


	//----- nvinfo : EIATTR_MERCURY_ISA_VERSION
	.align		4
        /*0064*/ 	.byte	0x03, 0x5f
        /*0066*/ 	.short	0x0101


	//----- nvinfo : EIATTR_VRC_CTA_INIT_COUNT
	.align		4
        /*0068*/ 	.byte	0x02, 0x4a
	.zero		1
	.zero		1


	//----- nvinfo : EIATTR_EXIT_INSTR_OFFSETS
	.align		4
        /*006c*/ 	.byte	0x04, 0x1c
        /*006e*/ 	.short	(.L_21 - .L_20)


	//   ....[0]....
.L_20:
        /*0070*/ 	.word	0x00000040


	//   ....[1]....
        /*0074*/ 	.word	0x00001f80


	//----- nvinfo : EIATTR_CRS_STACK_SIZE
	.align		4
.L_21:
        /*0078*/ 	.byte	0x04, 0x1e
        /*007a*/ 	.short	(.L_23 - .L_22)
.L_22:
        /*007c*/ 	.word	0x00000000


	//----- nvinfo : EIATTR_CBANK_PARAM_SIZE
	.align		4
.L_23:
        /*0080*/ 	.byte	0x03, 0x19
        /*0082*/ 	.short	0x0020


	//----- nvinfo : EIATTR_PARAM_CBANK
	.align		4
        /*0084*/ 	.byte	0x04, 0x0a
        /*0086*/ 	.short	(.L_25 - .L_24)
	.align		4
.L_24:
        /*0088*/ 	.word	index@(.nv.constant0._Z21convolution_1d_kernelPKfS0_Pfii)
        /*008c*/ 	.short	0x0380
        /*008e*/ 	.short	0x0020


	//----- nvinfo : EIATTR_SW_WAR
	.align		4
.L_25:
        /*0090*/ 	.byte	0x04, 0x36
        /*0092*/ 	.short	(.L_27 - .L_26)
.L_26:
        /*0094*/ 	.word	0x00000008
.L_27:


//--------------------- .nv.callgraph             --------------------------
	.section	.nv.callgraph,"",@"SHT_CUDA_CALLGRAPH"
	.align	4
	.sectionentsize	8
	.align		4
        /*0000*/ 	.word	0x00000000
	.align		4
        /*0004*/ 	.word	0xffffffff
	.align		4
        /*0008*/ 	.word	0x00000000
	.align		4
        /*000c*/ 	.word	0xfffffffe
	.align		4
        /*0010*/ 	.word	0x00000000
	.align		4
        /*0014*/ 	.word	0xfffffffd
	.align		4
        /*0018*/ 	.word	0x00000000
	.align		4
        /*001c*/ 	.word	0xfffffffc


//--------------------- .text._Z21convolution_1d_kernelPKfS0_Pfii --------------------------
	.section	.text._Z21convolution_1d_kernelPKfS0_Pfii,"ax",@progbits
	.align	128
        .global         _Z21convolution_1d_kernelPKfS0_Pfii
        .type           _Z21convolution_1d_kernelPKfS0_Pfii,@function
        .size           _Z21convolution_1d_kernelPKfS0_Pfii,(.L_x_20 - _Z21convolution_1d_kernelPKfS0_Pfii)
        .other          _Z21convolution_1d_kernelPKfS0_Pfii,@"STO_CUDA_ENTRY STV_DEFAULT"
_Z21convolution_1d_kernelPKfS0_Pfii:
.text._Z21convolution_1d_kernelPKfS0_Pfii:
[----:B------:R-:W-:Y:S08]  /*0000*/  LDC R1, c[0x0][0x37c] ;  /* 0x0000df00ff017b82 */ /* 0x000ff00000000800 */
[----:B------:R-:W0:Y:S02]  /*0010*/  LDC.64 R2, c[0x0][0x398] ;  /* 0x0000e600ff027b82 */ /* 0x000e240000000a00 */
[----:B0-----:R-:W-:-:S05]  /*0020*/  IMAD.IADD R0, R2, 0x1, -R3 ;  /* 0x0000000102007824 */ /* 0x001fca00078e0a03 */
[----:B------:R-:W-:-:S13]  /*0030*/  ISETP.GE.AND P0, PT, R0, 0x1ff, PT ;  /* 0x000001ff0000780c */ /* 0x000fda0003f06270 */
[----:B------:R-:W-:Y:S05]  /*0040*/  @!P0 EXIT ;  /* 0x000000000000894d */ /* 0x000fea0003800000 */
[----:B------:R-:W0:Y:S01]  /*0050*/  S2R R2, SR_TID.X ;  /* 0x0000000000027919 */ /* 0x000e220000002100 */
[----:B------:R-:W1:Y:S01]  /*0060*/  S2UR UR5, SR_CTAID.X ;  /* 0x00000000000579c3 */ /* 0x000e620000002500 */
[----:B------:R-:W2:Y:S01]  /*0070*/  LDCU UR14, c[0x0][0x360] ;  /* 0x00006c00ff0e77ac */ /* 0x000ea20008000800 */
[----:B------:R-:W-:Y:S01]  /*0080*/  MOV R9, 0xd0 ;  /* 0x000000d000097802 */ /* 0x000fe20000000f00 */
[----:B------:R-:W0:Y:S01]  /*0090*/  S2R R3, SR_CTAID.X ;  /* 0x0000000000037919 */ /* 0x000e220000002500 */
[----:B--2---:R-:W-:Y:S02]  /*00a0*/  ULOP3.LUT UR4, UR14, 0xffff, URZ, 0xc0, !UPT ;  /* 0x0000ffff0e047892 */ /* 0x004fe4000f8ec0ff */
[----:B01----:R-:W-:-:S10]  /*00b0*/  IMAD R3, R3, UR14, R2 ;  /* 0x0000000e03037c24 */ /* 0x003fd4000f8e0202 */
[----:B------:R-:W-:Y:S05]  /*00c0*/  CALL.REL.NOINC `($__internal_0_$__cuda_sm20_div_u16) ;  /* 0x0000001c00b07944 */ /* 0x000fea0003c00000 */
[----:B------:R-:W0:Y:S01]  /*00d0*/  S2UR UR6, SR_CgaCtaId ;  /* 0x00000000000679c3 */ /* 0x000e220000008800 */
[----:B------:R-:W1:Y:S01]  /*00e0*/  LDCU UR7, c[0x0][0x39c] ;  /* 0x00007380ff0777ac */ /* 0x000e620008000800 */
[----:B------:R-:W-:Y:S02]  /*00f0*/  VIADD R6, R8, 0x1 ;  /* 0x0000000108067836 */ /* 0x000fe40000000000 */
[----:B------:R-:W-:Y:S01]  /*0100*/  HFMA2 R4, -RZ, RZ, 0, 0 ;  /* 0x00000000ff047431 */ /* 0x000fe200000001ff */
[----:B------:R-:W-:Y:S02]  /*0110*/  UIMAD UR8, UR14, UR5, UR14 ;  /* 0x000000050e0872a4 */ /* 0x000fe4000f8e020e */
[----:B------:R-:W-:Y:S01]  /*0120*/  UIADD3 UR9, UPT, UPT, UR5, 0x2, URZ ;  /* 0x0000000205097890 */ /* 0x000fe2000fffe0ff */
[----:B------:R-:W2:Y:S01]  /*0130*/  LDC R5, c[0x0][0x360] ;  /* 0x0000d800ff057b82 */ /* 0x000ea20000000800 */
[----:B------:R-:W-:Y:S01]  /*0140*/  UMOV UR4, 0x400 ;  /* 0x0000040000047882 */ /* 0x000fe20000000000 */
[----:B------:R-:W-:Y:S01]  /*0150*/  UIADD3 UR5, UPT, UPT, UR5, 0x3, URZ ;  /* 0x0000000305057890 */ /* 0x000fe2000fffe0ff */
[----:B------:R-:W-:Y:S01]  /*0160*/  LOP3.LUT R10, R6, 0xffff, RZ, 0xc0, !PT ;  /* 0x0000ffff060a7812 */ /* 0x000fe200078ec0ff */
[----:B------:R-:W-:Y:S01]  /*0170*/  VIADD R6, R2, UR8 ;  /* 0x0000000802067c36 */ /* 0x000fe20008000000 */
[----:B------:R-:W3:Y:S02]  /*0180*/  LDCU.64 UR10, c[0x0][0x358] ;  /* 0x00006b00ff0a77ac */ /* 0x000ee40008000a00 */
[----:B------:R-:W-:-:S02]  /*0190*/  LOP3.LUT R9, R10, 0x3, RZ, 0xc0, !PT ;  /* 0x000000030a097812 */ /* 0x000fc400078ec0ff */
[----:B------:R-:W-:Y:S01]  /*01a0*/  LOP3.LUT R10, R10, 0x1ffc, RZ, 0xc0, !PT ;  /* 0x00001ffc0a0a7812 */ /* 0x000fe200078ec0ff */
[----:B0-----:R-:W-:Y:S02]  /*01b0*/  ULEA UR4, UR6, UR4, 0x18 ;  /* 0x0000000406047291 */ /* 0x001fe4000f8ec0ff */
[----:B-1----:R-:W-:Y:S02]  /*01c0*/  ULOP3.LUT UR6, UR7, 0x7ffffff0, URZ, 0xc0, !UPT ;  /* 0x7ffffff007067892 */ /* 0x002fe4000f8ec0ff */
[----:B------:R-:W-:Y:S02]  /*01d0*/  ULEA UR12, UR14, UR4, 0x3 ;  /* 0x000000040e0c7291 */ /* 0x000fe4000f8e18ff */
[----:B------:R-:W-:Y:S01]  /*01e0*/  UIMAD UR13, UR14, 0xc, UR4 ;  /* 0x0000000c0e0d78a4 */ /* 0x000fe2000f8e0204 */
[C-C-:B--2---:R-:W-:Y:S01]  /*01f0*/  IMAD R7, R5.reuse, UR9, R2.reuse ;  /* 0x0000000905077c24 */ /* 0x144fe2000f8e0202 */
[----:B------:R-:W-:Y:S01]  /*0200*/  ULEA UR7, UR14, UR4, 0x2 ;  /* 0x000000040e077291 */ /* 0x000fe2000f8e10ff */
[----:B------:R-:W-:-:S02]  /*0210*/  IMAD R8, R5, UR5, R2 ;  /* 0x0000000505087c24 */ /* 0x000fc4000f8e0202 */
[----:B---3--:R-:W-:-:S09]  /*0220*/  UMOV UR4, URZ ;  /* 0x000000ff00047c82 */ /* 0x008fd20008000000 */
.L_x_18:
[----:B------:R-:W-:Y:S01]  /*0230*/  UISETP.GT.U32.AND UP0, UPT, UR14, 0x355, UPT ;  /* 0x000003550e00788c */ /* 0x000fe2000bf04070 */
[----:B--23--:R-:W-:Y:S01]  /*0240*/  VIADD R11, R0, 0x1 ;  /* 0x00000001000b7836 */ /* 0x00cfe20000000000 */
[----:B------:R-:W-:Y:S01]  /*0250*/  UIADD3 UR4, UPT, UPT, UR4, 0x1, URZ ;  /* 0x0000000104047890 */ /* 0x000fe2000fffe0ff */
[----:B------:R-:W-:-:S03]  /*0260*/  UMOV UR5, URZ ;  /* 0x000000ff00057c82 */ /* 0x000fc60008000000 */
[----:B------:R-:W-:-:S04]  /*0270*/  SHF.R.U32.HI R11, RZ, 0x9, R11 ;  /* 0x00000009ff0b7819 */ /* 0x000fc8000001160b */
[----:B------:R-:W-:Y:S01]  /*0280*/  ISETP.NE.AND P1, PT, R11, UR4, PT ;  /* 0x000000040b007c0c */ /* 0x000fe2000bf25270 */
[----:B-1--4-:R-:W-:-:S12]  /*0290*/  BRA.U UP0, `(.L_x_0) ;  /* 0x0000000d00e87547 */ /* 0x012fd8000b800000 */
[----:B------:R-:W-:Y:S01]  /*02a0*/  IADD3 R11, PT, PT, -R10, RZ, RZ ;  /* 0x000000ff0a0b7210 */ /* 0x000fe20007ffe1ff */
[----:B------:R-:W0:Y:S01]  /*02b0*/  LDCU UR9, c[0x0][0x398] ;  /* 0x00007300ff0977ac */ /* 0x000e220008000800 */
[----:B------:R-:W-:Y:S01]  /*02c0*/  IMAD.MOV R24, RZ, RZ, -R10 ;  /* 0x000000ffff187224 */ /* 0x000fe200078e0a0a */
[----:B------:R-:W-:Y:S01]  /*02d0*/  MOV R12, R6 ;  /* 0x00000006000c7202 */ /* 0x000fe20000000f00 */
[----:B------:R-:W-:Y:S01]  /*02e0*/  IMAD.SHL.U32 R22, R2, 0x4, RZ ;  /* 0x0000000402167824 */ /* 0x000fe200078e00ff */
[----:B------:R-:W-:Y:S01]  /*02f0*/  ISETP.GE.AND P0, PT, R11, RZ, PT ;  /* 0x000000ff0b00720c */ /* 0x000fe20003f06270 */
[----:B------:R-:W-:Y:S01]  /*0300*/  UMOV UR5, URZ ;  /* 0x000000ff00057c82 */ /* 0x000fe20008000000 */
[----:B------:R-:W-:Y:S01]  /*0310*/  MOV R11, R3 ;  /* 0x00000003000b7202 */ /* 0x000fe20000000f00 */
[----:B------:R-:W-:Y:S02]  /*0320*/  IMAD.MOV.U32 R14, RZ, RZ, R8 ;  /* 0x000000ffff0e7224 */ /* 0x000fe400078e0008 */
[----:B------:R-:W-:-:S08]  /*0330*/  IMAD.MOV.U32 R15, RZ, RZ, R7 ;  /* 0x000000ffff0f7224 */ /* 0x000fd000078e0007 */
[----:B------:R-:W-:Y:S05]  /*0340*/  @P0 BRA `(.L_x_1) ;  /* 0x0000000c00340947 */ /* 0x000fea0003800000 */
[----:B------:R-:W-:Y:S01]  /*0350*/  IMAD.MOV R13, RZ, RZ, -R24 ;  /* 0x000000ffff0d7224 */ /* 0x000fe200078e0a18 */
[----:B------:R-:W-:-:S04]  /*0360*/  PLOP3.LUT P0, PT, PT, PT, PT, 0x80, 0x8 ;  /* 0x000000000008781c */ /* 0x000fc80003f0f070 */
[----:B------:R-:W-:-:S13]  /*0370*/  ISETP.GT.AND P2, PT, R13, 0xc, PT ;  /* 0x0000000c0d00780c */ /* 0x000fda0003f44270 */
[----:B------:R-:W-:Y:S05]  /*0380*/  @!P2 BRA `(.L_x_2) ;  /* 0x000000080004a947 */ /* 0x000fea0003800000 */
[----:B------:R-:W-:Y:S01]  /*0390*/  PLOP3.LUT P0, PT, PT, PT, PT, 0x8, 0x80 ;  /* 0x000000000080781c */ /* 0x000fe20003f0e170 */
[----:B------:R-:W1:-:S12]  /*03a0*/  LDCU UR8, c[0x0][0x398] ;  /* 0x00007300ff0877ac */ /* 0x000e580008000800 */
.L_x_3:
[----:B-1----:R-:W-:-:S13]  /*03b0*/  ISETP.GE.AND P6, PT, R11, UR8, PT ;  /* 0x000000080b007c0c */ /* 0x002fda000bfc6270 */
[----:B----4-:R-:W1:Y:S02]  /*03c0*/  @!P6 LDC.64 R16, c[0x0][0x380] ;  /* 0x0000e000ff10eb82 */ /* 0x010e640000000a00 */
[----:B-1----:R-:W-:-:S05]  /*03d0*/  @!P6 IMAD.WIDE R18, R11, 0x4, R16 ;  /* 0x000000040b12e825 */ /* 0x002fca00078e0210 */
[----:B------:R1:W2:Y:S01]  /*03e0*/  @!P6 LDG.E R26, desc[UR10][R18.64] ;  /* 0x0000000a121ae981 */ /* 0x0002a2000c1e1900 */
[----:B------:R-:W-:Y:S01]  /*03f0*/  ISETP.GE.AND P5, PT, R12, UR8, PT ;  /* 0x000000080c007c0c */ /* 0x000fe2000bfa6270 */
[C---:B------:R-:W-:Y:S01]  /*0400*/  IMAD R11, R5.reuse, 0x4, R11 ;  /* 0x00000004050b7824 */ /* 0x040fe200078e020b */
[----:B------:R-:W-:Y:S01]  /*0410*/  @!P6 MOV R13, 0x400 ;  /* 0x00000400000de802 */ /* 0x000fe20000000f00 */
[----:B------:R-:W3:Y:S01]  /*0420*/  @!P6 S2R R20, SR_CgaCtaId ;  /* 0x000000000014e919 */ /* 0x000ee20000008800 */
[----:B------:R-:W-:Y:S01]  /*0430*/  IMAD R23, R5, 0x4, R12 ;  /* 0x0000000405177824 */ /* 0x000fe200078e020c */
[----:B------:R-:W-:Y:S02]  /*0440*/  ISETP.GE.AND P2, PT, R15, UR8, PT ;  /* 0x000000080f007c0c */ /* 0x000fe4000bf46270 */
[----:B------:R-:W-:Y:S02]  /*0450*/  ISETP.GE.AND P3, PT, R14, UR8, PT ;  /* 0x000000080e007c0c */ /* 0x000fe4000bf66270 */
[----:B------:R-:W-:-:S04]  /*0460*/  ISETP.GE.AND P4, PT, R11, UR8, PT ;  /* 0x000000080b007c0c */ /* 0x000fc8000bf86270 */
[----:B------:R-:W4:Y:S08]  /*0470*/  @!P5 LDC.64 R16, c[0x0][0x380] ;  /* 0x0000e000ff10db82 */ /* 0x000f300000000a00 */
[----:B-1----:R-:W1:Y:S01]  /*0480*/  @!P3 LDC.64 R18, c[0x0][0x380] ;  /* 0x0000e000ff12bb82 */ /* 0x002e620000000a00 */
[----:B---3--:R-:W-:-:S07]  /*0490*/  @!P6 LEA R13, R20, R13, 0x18 ;  /* 0x0000000d140de211 */ /* 0x008fce00078ec0ff */
[----:B------:R-:W3:Y:S01]  /*04a0*/  @!P2 LDC.64 R20, c[0x0][0x380] ;  /* 0x0000e000ff14ab82 */ /* 0x000ee20000000a00 */
[----:B----4-:R-:W-:Y:S01]  /*04b0*/  @!P5 IMAD.WIDE R28, R12, 0x4, R16 ;  /* 0x000000040c1cd825 */ /* 0x010fe200078e0210 */
[----:B------:R-:W-:-:S04]  /*04c0*/  @!P6 IADD3 R27, PT, PT, R13, R22, RZ ;  /* 0x000000160d1be210 */ /* 0x000fc80007ffe0ff */
[----:B------:R-:W4:Y:S02]  /*04d0*/  @!P5 LDG.E R25, desc[UR10][R28.64] ;  /* 0x0000000a1c19d981 */ /* 0x000f24000c1e1900 */
[----:B------:R-:W5:Y:S01]  /*04e0*/  @!P4 LDC.64 R16, c[0x0][0x380] ;  /* 0x0000e000ff10cb82 */ /* 0x000f620000000a00 */
[----:B-1----:R-:W-:-:S04]  /*04f0*/  @!P3 IMAD.WIDE R18, R14, 0x4, R18 ;  /* 0x000000040e12b825 */ /* 0x002fc800078e0212 */
[----:B---3--:R-:W-:-:S06]  /*0500*/  @!P2 IMAD.WIDE R20, R15, 0x4, R20 ;  /* 0x000000040f14a825 */ /* 0x008fcc00078e0214 */
[----:B------:R-:W3:Y:S01]  /*0510*/  @!P2 LDG.E R21, desc[UR10][R20.64] ;  /* 0x0000000a1415a981 */ /* 0x000ee2000c1e1900 */
[----:B-----5:R-:W-:-:S06]  /*0520*/  @!P4 IMAD.WIDE R16, R11, 0x4, R16 ;  /* 0x000000040b10c825 */ /* 0x020fcc00078e0210 */
[----:B------:R-:W5:Y:S04]  /*0530*/  @!P4 LDG.E R16, desc[UR10][R16.64] ;  /* 0x0000000a1010c981 */ /* 0x000f68000c1e1900 */
[----:B--2---:R1:W-:Y:S01]  /*0540*/  @!P6 STS [R27], R26 ;  /* 0x0000001a1b00e388 */ /* 0x0043e20000000800 */
[----:B------:R-:W-:-:S03]  /*0550*/  ISETP.GE.AND P6, PT, R23, UR8, PT ;  /* 0x0000000817007c0c */ /* 0x000fc6000bfc6270 */
[----:B-1----:R-:W2:Y:S10]  /*0560*/  @!P3 LDG.E R27, desc[UR10][R18.64] ;  /* 0x0000000a121bb981 */ /* 0x002eb4000c1e1900 */
[----:B------:R-:W1:Y:S02]  /*0570*/  @!P6 LDC.64 R12, c[0x0][0x380] ;  /* 0x0000e000ff0ceb82 */ /* 0x000e640000000a00 */
[----:B-1----:R-:W-:-:S05]  /*0580*/  @!P6 IMAD.WIDE R12, R23, 0x4, R12 ;  /* 0x00000004170ce825 */ /* 0x002fca00078e020c */
[----:B------:R1:W5:Y:S02]  /*0590*/  @!P6 LDG.E R29, desc[UR10][R12.64] ;  /* 0x0000000a0c1de981 */ /* 0x000364000c1e1900 */
[----:B-1----:R-:W1:Y:S01]  /*05a0*/  @!P4 S2R R12, SR_CgaCtaId ;  /* 0x00000000000cc919 */ /* 0x002e620000008800 */
[C---:B------:R-:W-:Y:S01]  /*05b0*/  IMAD R26, R5.reuse, 0x4, R15 ;  /* 0x00000004051a7824 */ /* 0x040fe200078e020f */
[----:B----4-:R4:W-:Y:S04]  /*05c0*/  @!P5 STS [R22+UR7], R25 ;  /* 0x000000191600d988 */ /* 0x0109e80008000807 */
[----:B------:R-:W-:Y:S02]  /*05d0*/  ISETP.GE.AND P5, PT, R26, UR8, PT ;  /* 0x000000081a007c0c */ /* 0x000fe4000bfa6270 */
[----:B------:R-:W-:Y:S01]  /*05e0*/  @!P4 MOV R15, 0x400 ;  /* 0x00000400000fc802 */ /* 0x000fe20000000f00 */
[C---:B------:R-:W-:Y:S01]  /*05f0*/  IMAD R28, R5.reuse, 0x10, R22 ;  /* 0x00000010051c7824 */ /* 0x040fe200078e0216 */
[C---:B------:R-:W-:Y:S01]  /*0600*/  LEA R20, R5.reuse, R14, 0x2 ;  /* 0x0000000e05147211 */ /* 0x040fe200078e10ff */
[C---:B------:R-:W-:Y:S01]  /*0610*/  IMAD R23, R5.reuse, 0x4, R23 ;  /* 0x0000000405177824 */ /* 0x040fe200078e0217 */
[C---:B------:R-:W-:Y:S01]  /*0620*/  LEA R11, R5.reuse, R11, 0x2 ;  /* 0x0000000b050b7211 */ /* 0x040fe200078e10ff */
[----:B----4-:R-:W-:Y:S01]  /*0630*/  IMAD R25, R5, 0x4, R26 ;  /* 0x0000000405197824 */ /* 0x010fe200078e021a */
[----:B---3--:R-:W-:Y:S01]  /*0640*/  @!P2 STS [R22+UR12], R21 ;  /* 0x000000151600a988 */ /* 0x008fe2000800080c */
[----:B------:R-:W-:-:S13]  /*0650*/  ISETP.GE.AND P2, PT, R20, UR8, PT ;  /* 0x0000000814007c0c */ /* 0x000fda000bf46270 */
[----:B------:R-:W3:Y:S01]  /*0660*/  @!P2 LDC.64 R18, c[0x0][0x380] ;  /* 0x0000e000ff12ab82 */ /* 0x000ee20000000a00 */
[----:B-1----:R-:W-:-:S07]  /*0670*/  @!P4 LEA R15, R12, R15, 0x18 ;  /* 0x0000000f0c0fc211 */ /* 0x002fce00078ec0ff */
[----:B------:R-:W1:Y:S01]  /*0680*/  @!P5 LDC.64 R12, c[0x0][0x380] ;  /* 0x0000e000ff0cdb82 */ /* 0x000e620000000a00 */
[----:B------:R-:W-:Y:S02]  /*0690*/  @!P4 IMAD.IADD R17, R15, 0x1, R28 ;  /* 0x000000010f11c824 */ /* 0x000fe400078e021c */
[----:B---3--:R-:W-:-:S06]  /*06a0*/  @!P2 IMAD.WIDE R18, R20, 0x4, R18 ;  /* 0x000000041412a825 */ /* 0x008fcc00078e0212 */
[----:B------:R-:W3:Y:S04]  /*06b0*/  @!P2 LDG.E R19, desc[UR10][R18.64] ;  /* 0x0000000a1213a981 */ /* 0x000ee8000c1e1900 */
[----:B--2---:R1:W-:Y:S01]  /*06c0*/  @!P3 STS [R22+UR13], R27 ;  /* 0x0000001b1600b988 */ /* 0x0043e2000800080d */
[----:B------:R-:W-:-:S03]  /*06d0*/  ISETP.GE.AND P3, PT, R11, UR8, PT ;  /* 0x000000080b007c0c */ /* 0x000fc6000bf66270 */
[----:B-----5:R2:W-:Y:S01]  /*06e0*/  @!P4 STS [R17], R16 ;  /* 0x000000101100c388 */ /* 0x0205e20000000800 */
[----:B------:R-:W-:Y:S01]  /*06f0*/  ISETP.GE.AND P4, PT, R23, UR8, PT ;  /* 0x0000000817007c0c */ /* 0x000fe2000bf86270 */
[----:B-1----:R-:W-:-:S08]  /*0700*/  @!P5 IMAD.WIDE R26, R26, 0x4, R12 ;  /* 0x000000041a1ad825 */ /* 0x002fd000078e020c */
[----:B------:R-:W1:Y:S01]  /*0710*/  @!P3 LDC.64 R12, c[0x0][0x380] ;  /* 0x0000e000ff0cbb82 */ /* 0x000e620000000a00 */
[----:B------:R-:W4:Y:S07]  /*0720*/  @!P5 LDG.E R27, desc[UR10][R26.64] ;  /* 0x0000000a1a1bd981 */ /* 0x000f2e000c1e1900 */
[----:B------:R-:W5:Y:S01]  /*0730*/  @!P4 LDC.64 R14, c[0x0][0x380] ;  /* 0x0000e000ff0ecb82 */ /* 0x000f620000000a00 */
[----:B------:R0:W-:Y:S01]  /*0740*/  @!P6 STS [R28+UR7], R29 ;  /* 0x0000001d1c00e988 */ /* 0x0001e20008000807 */
[----:B------:R-:W-:-:S13]  /*0750*/  ISETP.GE.AND P6, PT, R25, UR8, PT ;  /* 0x0000000819007c0c */ /* 0x000fda000bfc6270 */
[----:B--2---:R-:W2:Y:S01]  /*0760*/  @!P6 LDC.64 R16, c[0x0][0x380] ;  /* 0x0000e000ff10eb82 */ /* 0x004ea20000000a00 */
[----:B-1----:R-:W-:-:S04]  /*0770*/  @!P3 IMAD.WIDE R12, R11, 0x4, R12 ;  /* 0x000000040b0cb825 */ /* 0x002fc800078e020c */
[----:B-----5:R-:W-:Y:S01]  /*0780*/  @!P4 IMAD.WIDE R14, R23, 0x4, R14 ;  /* 0x00000004170ec825 */ /* 0x020fe200078e020e */
[----:B0-----:R-:W5:Y:S05]  /*0790*/  @!P3 LDG.E R29, desc[UR10][R12.64] ;  /* 0x0000000a0c1db981 */ /* 0x001f6a000c1e1900 */
[----:B------:R-:W5:Y:S01]  /*07a0*/  @!P4 LDG.E R15, desc[UR10][R14.64] ;  /* 0x0000000a0e0fc981 */ /* 0x000f62000c1e1900 */
[----:B--2---:R-:W-:-:S06]  /*07b0*/  @!P6 IMAD.WIDE R16, R25, 0x4, R16 ;  /* 0x000000041910e825 */ /* 0x004fcc00078e0210 */
[----:B------:R0:W2:Y:S01]  /*07c0*/  @!P6 LDG.E R17, desc[UR10][R16.64] ;  /* 0x0000000a1011e981 */ /* 0x0000a2000c1e1900 */
[----:B------:R-:W1:Y:S01]  /*07d0*/  @!P3 S2R R21, SR_CgaCtaId ;  /* 0x000000000015b919 */ /* 0x000e620000008800 */
[C---:B0-----:R-:W-:Y:S02]  /*07e0*/  LEA R16, R5.reuse, R20, 0x2 ;  /* 0x0000001405107211 */ /* 0x041fe400078e10ff */
[----:B------:R-:W-:Y:S01]  /*07f0*/  @!P3 MOV R18, 0x400 ;  /* 0x000004000012b802 */ /* 0x000fe20000000f00 */
[C---:B------:R-:W-:Y:S02]  /*0800*/  IMAD R26, R5.reuse, 0x10, R28 ;  /* 0x00000010051a7824 */ /* 0x040fe400078e021c */
[C---:B------:R-:W-:Y:S02]  /*0810*/  IMAD R11, R5.reuse, 0x4, R11 ;  /* 0x00000004050b7824 */ /* 0x040fe400078e020b */
[C---:B------:R-:W-:Y:S02]  /*0820*/  IMAD R23, R5.reuse, 0x4, R23 ;  /* 0x0000000405177824 */ /* 0x040fe400078e0217 */
[C---:B------:R-:W-:Y:S01]  /*0830*/  IMAD R22, R5.reuse, 0x4, R25 ;  /* 0x0000000405167824 */ /* 0x040fe200078e0219 */
[----:B------:R-:W-:-:S02]  /*0840*/  LEA R25, R5, R16, 0x2 ;  /* 0x0000001005197211 */ /* 0x000fc400078e10ff */
[----:B-1----:R-:W-:-:S04]  /*0850*/  @!P3 LEA R18, R21, R18, 0x18 ;  /* 0x000000121512b211 */ /* 0x002fc800078ec0ff */
[----:B------:R-:W-:Y:S01]  /*0860*/  @!P3 IADD3 R14, PT, PT, R18, R26, RZ ;  /* 0x0000001a120eb210 */ /* 0x000fe20007ffe0ff */
[----:B----4-:R-:W-:Y:S01]  /*0870*/  @!P5 STS [R28+UR12], R27 ;  /* 0x0000001b1c00d988 */ /* 0x010fe2000800080c */
[----:B------:R-:W-:-:S03]  /*0880*/  ISETP.GE.AND P5, PT, R16, UR8, PT ;  /* 0x0000000810007c0c */ /* 0x000fc6000bfa6270 */
[----:B---3--:R0:W-:Y:S01]  /*0890*/  @!P2 STS [R28+UR13], R19 ;  /* 0x000000131c00a988 */ /* 0x0081e2000800080d */
[----:B------:R-:W-:-:S09]  /*08a0*/  ISETP.GE.AND P2, PT, R11, UR8, PT ;  /* 0x000000080b007c0c */ /* 0x000fd2000bf46270 */
[----:B------:R-:W1:Y:S08]  /*08b0*/  @!P5 LDC.64 R20, c[0x0][0x380] ;  /* 0x0000e000ff14db82 */ /* 0x000e700000000a00 */
[----:B0-----:R-:W0:Y:S01]  /*08c0*/  @!P2 LDC.64 R18, c[0x0][0x380] ;  /* 0x0000e000ff12ab82 */ /* 0x001e220000000a00 */
[----:B-----5:R-:W-:Y:S01]  /*08d0*/  @!P3 STS [R14], R29 ;  /* 0x0000001d0e00b388 */ /* 0x020fe20000000800 */
[----:B------:R-:W-:-:S03]  /*08e0*/  ISETP.GE.AND P3, PT, R23, UR8, PT ;  /* 0x0000000817007c0c */ /* 0x000fc6000bf66270 */
[----:B------:R3:W-:Y:S01]  /*08f0*/  @!P4 STS [R26+UR7], R15 ;  /* 0x0000000f1a00c988 */ /* 0x0007e20008000807 */
[----:B------:R-:W-:Y:S01]  /*0900*/  ISETP.GE.AND P4, PT, R22, UR8, PT ;  /* 0x0000000816007c0c */ /* 0x000fe2000bf86270 */
[----:B-1----:R-:W-:-:S04]  /*0910*/  @!P5 IMAD.WIDE R20, R16, 0x4, R20 ;  /* 0x000000041014d825 */ /* 0x002fc800078e0214 */
[----:B0-----:R-:W-:Y:S02]  /*0920*/  @!P2 IMAD.WIDE R18, R11, 0x4, R18 ;  /* 0x000000040b12a825 */ /* 0x001fe400078e0212 */
[----:B------:R0:W4:Y:S02]  /*0930*/  @!P5 LDG.E R21, desc[UR10][R20.64] ;  /* 0x0000000a1415d981 */ /* 0x000124000c1e1900 */
[----:B------:R-:W1:Y:S02]  /*0940*/  @!P3 LDC.64 R12, c[0x0][0x380] ;  /* 0x0000e000ff0cbb82 */ /* 0x000e640000000a00 */
[----:B------:R5:W4:Y:S06]  /*0950*/  @!P2 LDG.E R18, desc[UR10][R18.64] ;  /* 0x0000000a1212a981 */ /* 0x000b2c000c1e1900 */
[----:B---3--:R-:W3:Y:S01]  /*0960*/  @!P4 LDC.64 R14, c[0x0][0x380] ;  /* 0x0000e000ff0ecb82 */ /* 0x008ee20000000a00 */
[----:B--2---:R2:W-:Y:S01]  /*0970*/  @!P6 STS [R26+UR12], R17 ;  /* 0x000000111a00e988 */ /* 0x0045e2000800080c */
[----:B------:R-:W-:-:S13]  /*0980*/  ISETP.GE.AND P6, PT, R25, UR8, PT ;  /* 0x0000000819007c0c */ /* 0x000fda000bfc6270 */
[----:B--2---:R-:W2:Y:S01]  /*0990*/  @!P6 LDC.64 R16, c[0x0][0x380] ;  /* 0x0000e000ff10eb82 */ /* 0x004ea20000000a00 */
[----:B-1----:R-:W-:-:S06]  /*09a0*/  @!P3 IMAD.WIDE R12, R23, 0x4, R12 ;  /* 0x00000004170cb825 */ /* 0x002fcc00078e020c */
[----:B------:R-:W4:Y:S01]  /*09b0*/  @!P3 LDG.E R13, desc[UR10][R12.64] ;  /* 0x0000000a0c0db981 */ /* 0x000f22000c1e1900 */
[----:B---3--:R-:W-:-:S05]  /*09c0*/  @!P4 IMAD.WIDE R14, R22, 0x4, R14 ;  /* 0x00000004160ec825 */ /* 0x008fca00078e020e */
[----:B------:R1:W3:Y:S01]  /*09d0*/  @!P4 LDG.E R27, desc[UR10][R14.64] ;  /* 0x0000000a0e1bc981 */ /* 0x0002e2000c1e1900 */
[----:B--2---:R-:W-:-:S06]  /*09e0*/  @!P6 IMAD.WIDE R16, R25, 0x4, R16 ;  /* 0x000000041910e825 */ /* 0x004fcc00078e0210 */
[----:B------:R-:W2:Y:S01]  /*09f0*/  @!P6 LDG.E R16, desc[UR10][R16.64] ;  /* 0x0000000a1010e981 */ /* 0x000ea2000c1e1900 */
[----:B------:R-:W5:Y:S01]  /*0a00*/  @!P2 S2R R29, SR_CgaCtaId ;  /* 0x00000000001da919 */ /* 0x000f620000008800 */
[----:B------:R-:W-:Y:S01]  /*0a10*/  @!P2 MOV R28, 0x400 ;  /* 0x00000400001ca802 */ /* 0x000fe20000000f00 */
[----:B0-----:R-:W-:Y:S01]  /*0a20*/  IMAD R20, R5, 0x10, R26 ;  /* 0x0000001005147824 */ /* 0x001fe200078e021a */
[----:B------:R-:W-:-:S04]  /*0a30*/  UIADD3 UR5, UPT, UPT, UR14, UR5, UR14 ;  /* 0x000000050e057290 */ /* 0x000fc8000fffe00e */
[----:B------:R-:W-:-:S04]  /*0a40*/  UIADD3 UR5, UPT, UPT, UR14, UR5, UR14 ;  /* 0x000000050e057290 */ /* 0x000fc8000fffe00e */
[----:B------:R-:W-:Y:S01]  /*0a50*/  UIADD3 UR5, UPT, UPT, UR14, UR5, UR14 ;  /* 0x000000050e057290 */ /* 0x000fe2000fffe00e */
[----:B------:R-:W-:-:S03]  /*0a60*/  IADD3 R24, PT, PT, R24, 0x10, RZ ;  /* 0x0000001018187810 */ /* 0x000fc60007ffe0ff */
[----:B------:R-:W-:Y:S01]  /*0a70*/  UIADD3 UR5, UPT, UPT, UR14, UR5, UR14 ;  /* 0x000000050e057290 */ /* 0x000fe2000fffe00e */
[----:B-----5:R-:W-:-:S05]  /*0a80*/  @!P2 LEA R29, R29, R28, 0x18 ;  /* 0x0000001c1d1da211 */ /* 0x020fca00078ec0ff */
[----:B------:R-:W-:Y:S01]  /*0a90*/  @!P2 IMAD.IADD R19, R29, 0x1, R20 ;  /* 0x000000011d13a824 */ /* 0x000fe200078e0214 */
[----:B------:R-:W-:-:S04]  /*0aa0*/  UIADD3 UR5, UPT, UPT, UR14, UR5, UR14 ;  /* 0x000000050e057290 */ /* 0x000fc8000fffe00e */
[----:B------:R-:W-:-:S04]  /*0ab0*/  UIADD3 UR5, UPT, UPT, UR14, UR5, UR14 ;  /* 0x000000050e057290 */ /* 0x000fc8000fffe00e */
[----:B------:R-:W-:Y:S01]  /*0ac0*/  UIADD3 UR5, UPT, UPT, UR14, UR5, UR14 ;  /* 0x000000050e057290 */ /* 0x000fe2000fffe00e */
[----:B-1----:R-:W-:-:S03]  /*0ad0*/  LEA R15, R5, R22, 0x2 ;  /* 0x00000016050f7211 */ /* 0x002fc600078e10ff */
[----:B------:R-:W-:Y:S01]  /*0ae0*/  UIADD3 UR5, UPT, UPT, UR14, UR5, UR14 ;  /* 0x000000050e057290 */ /* 0x000fe2000fffe00e */
[C---:B------:R-:W-:Y:S02]  /*0af0*/  IMAD R11, R5.reuse, 0x4, R11 ;  /* 0x00000004050b7824 */ /* 0x040fe400078e020b */
[C---:B------:R-:W-:Y:S02]  /*0b00*/  IMAD R12, R5.reuse, 0x4, R23 ;  /* 0x00000004050c7824 */ /* 0x040fe400078e0217 */
[C---:B------:R-:W-:Y:S02]  /*0b10*/  IMAD R14, R5.reuse, 0x4, R25 ;  /* 0x00000004050e7824 */ /* 0x040fe400078e0219 */
[----:B------:R-:W-:Y:S01]  /*0b20*/  IMAD R22, R5, 0x10, R20 ;  /* 0x0000001005167824 */ /* 0x000fe200078e0214 */
[----:B----4-:R4:W-:Y:S04]  /*0b30*/  @!P5 STS [R26+UR13], R21 ;  /* 0x000000151a00d988 */ /* 0x0109e8000800080d */
[----:B------:R4:W-:Y:S01]  /*0b40*/  @!P2 STS [R19], R18 ;  /* 0x000000121300a388 */ /* 0x0009e20000000800 */
[----:B------:R-:W-:-:S03]  /*0b50*/  ISETP.GE.AND P2, PT, R24, -0xc, PT ;  /* 0xfffffff41800780c */ /* 0x000fc60003f46270 */
[----:B------:R4:W-:Y:S04]  /*0b60*/  @!P3 STS [R20+UR7], R13 ;  /* 0x0000000d1400b988 */ /* 0x0009e80008000807 */
[----:B---3--:R4:W-:Y:S04]  /*0b70*/  @!P4 STS [R20+UR12], R27 ;  /* 0x0000001b1400c988 */ /* 0x0089e8000800080c */
[----:B--2---:R4:W-:Y:S02]  /*0b80*/  @!P6 STS [R20+UR13], R16 ;  /* 0x000000101400e988 */ /* 0x0049e4000800080d */
[----:B------:R-:W-:Y:S05]  /*0b90*/  @!P2 BRA `(.L_x_3) ;  /* 0xfffffff80004a947 */ /* 0x000fea000383ffff */
.L_x_2:
[----:B----4-:R-:W-:-:S04]  /*0ba0*/  IADD3 R13, PT, PT, -R24, RZ, RZ ;  /* 0x000000ff180d7210 */ /* 0x010fc80007ffe1ff */
[----:B------:R-:W-:-:S13]  /*0bb0*/  ISETP.GT.AND P2, PT, R13, 0x4, PT ;  /* 0x000000040d00780c */ /* 0x000fda0003f44270 */
[----:B------:R-:W-:Y:S05]  /*0bc0*/  @!P2 BRA `(.L_x_4) ;  /* 0x00000004000ca947 */ /* 0x000fea0003800000 */
[----:B------:R-:W1:Y:S02]  /*0bd0*/  LDCU UR8, c[0x0][0x398] ;  /* 0x00007300ff0877ac */ /* 0x000e640008000800 */
[----:B-1----:R-:W-:Y:S02]  /*0be0*/  ISETP.GE.AND P4, PT, R11, UR8, PT ;  /* 0x000000080b007c0c */ /* 0x002fe4000bf86270 */
[----:B------:R-:W-:-:S11]  /*0bf0*/  ISETP.GE.AND P5, PT, R12, UR8, PT ;  /* 0x000000080c007c0c */ /* 0x000fd6000bfa6270 */
[----:B------:R-:W1:Y:S08]  /*0c00*/  @!P4 LDC.64 R18, c[0x0][0x380] ;  /* 0x0000e000ff12cb82 */ /* 0x000e700000000a00 */
[----:B------:R-:W2:Y:S01]  /*0c10*/  @!P5 LDC.64 R16, c[0x0][0x380] ;  /* 0x0000e000ff10db82 */ /* 0x000ea20000000a00 */
[----:B-1----:R-:W-:-:S06]  /*0c20*/  @!P4 IMAD.WIDE R18, R11, 0x4, R18 ;  /* 0x000000040b12c825 */ /* 0x002fcc00078e0212 */
[----:B------:R-:W3:Y:S01]  /*0c30*/  @!P4 LDG.E R18, desc[UR10][R18.64] ;  /* 0x0000000a1212c981 */ /* 0x000ee2000c1e1900 */
[----:B--2---:R-:W-:-:S06]  /*0c40*/  @!P5 IMAD.WIDE R16, R12, 0x4, R16 ;  /* 0x000000040c10d825 */ /* 0x004fcc00078e0210 */
[----:B------:R-:W2:Y:S01]  /*0c50*/  @!P5 LDG.E R17, desc[UR10][R16.64] ;  /* 0x0000000a1011d981 */ /* 0x000ea2000c1e1900 */
[----:B------:R-:W1:Y:S01]  /*0c60*/  @!P4 S2R R20, SR_CgaCtaId ;  /* 0x000000000014c919 */ /* 0x000e620000008800 */
[----:B------:R-:W-:Y:S02]  /*0c70*/  ISETP.GE.AND P0, PT, R15, UR8, PT ;  /* 0x000000080f007c0c */ /* 0x000fe4000bf06270 */
[----:B------:R-:W-:Y:S02]  /*0c80*/  ISETP.GE.AND P3, PT, R14, UR8, PT ;  /* 0x000000080e007c0c */ /* 0x000fe4000bf66270 */
[----:B------:R-:W-:Y:S01]  /*0c90*/  @!P4 MOV R13, 0x400 ;  /* 0x00000400000dc802 */ /* 0x000fe20000000f00 */
[----:B------:R-:W-:-:S08]  /*0ca0*/  IMAD R11, R5, 0x4, R11 ;  /* 0x00000004050b7824 */ /* 0x000fd000078e020b */
[----:B------:R-:W4:Y:S08]  /*0cb0*/  @!P0 LDC.64 R26, c[0x0][0x380] ;  /* 0x0000e000ff1a8b82 */ /* 0x000f300000000a00 */
[----:B------:R-:W5:Y:S01]  /*0cc0*/  @!P3 LDC.64 R28, c[0x0][0x380] ;  /* 0x0000e000ff1cbb82 */ /* 0x000f620000000a00 */
[C---:B------:R-:W-:Y:S01]  /*0cd0*/  LEA R21, R5.reuse, R12, 0x2 ;  /* 0x0000000c05157211 */ /* 0x040fe200078e10ff */
[C---:B------:R-:W-:Y:S01]  /*0ce0*/  IMAD R23, R5.reuse, 0x4, R14 ;  /* 0x0000000405177824 */ /* 0x040fe200078e020e */
[----:B-1----:R-:W-:Y:S01]  /*0cf0*/  @!P4 LEA R13, R20, R13, 0x18 ;  /* 0x0000000d140dc211 */ /* 0x002fe200078ec0ff */
[----:B------:R-:W-:-:S04]  /*0d00*/  IMAD R20, R5, 0x4, R15 ;  /* 0x0000000405147824 */ /* 0x000fc800078e020f */
[----:B------:R-:W-:Y:S01]  /*0d10*/  @!P4 IMAD.IADD R25, R13, 0x1, R22 ;  /* 0x000000010d19c824 */ /* 0x000fe200078e0216 */
[----:B------:R-:W-:Y:S02]  /*0d20*/  ISETP.GE.AND P2, PT, R11, UR8, PT ;  /* 0x000000080b007c0c */ /* 0x000fe4000bf46270 */
[----:B------:R-:W-:Y:S01]  /*0d30*/  ISETP.GE.AND P6, PT, R23, UR8, PT ;  /* 0x0000000817007c0c */ /* 0x000fe2000bfc6270 */
[----:B----4-:R-:W-:-:S04]  /*0d40*/  @!P0 IMAD.WIDE R26, R15, 0x4, R26 ;  /* 0x000000040f1a8825 */ /* 0x010fc800078e021a */
[----:B-----5:R-:W-:Y:S02]  /*0d50*/  @!P3 IMAD.WIDE R28, R14, 0x4, R28 ;  /* 0x000000040e1cb825 */ /* 0x020fe400078e021c */
[----:B------:R-:W4:Y:S04]  /*0d60*/  @!P0 LDG.E R27, desc[UR10][R26.64] ;  /* 0x0000000a1a1b8981 */ /* 0x000f28000c1e1900 */
[----:B------:R-:W1:Y:S02]  /*0d70*/  @!P2 LDC.64 R12, c[0x0][0x380] ;  /* 0x0000e000ff0cab82 */ /* 0x000e640000000a00 */
[----:B-1----:R-:W-:-:S06]  /*0d80*/  @!P2 IMAD.WIDE R12, R11, 0x4, R12 ;  /* 0x000000040b0ca825 */ /* 0x002fcc00078e020c */
[----:B------:R-:W5:Y:S04]  /*0d90*/  @!P2 LDG.E R12, desc[UR10][R12.64] ;  /* 0x0000000a0c0ca981 */ /* 0x000f68000c1e1900 */
[----:B---3--:R1:W-:Y:S01]  /*0da0*/  @!P4 STS [R25], R18 ;  /* 0x000000121900c388 */ /* 0x0083e20000000800 */
[----:B------:R-:W-:-:S03]  /*0db0*/  ISETP.GE.AND P4, PT, R21, UR8, PT ;  /* 0x0000000815007c0c */ /* 0x000fc6000bf86270 */
[----:B--2---:R2:W-:Y:S01]  /*0dc0*/  @!P5 STS [R22+UR7], R17 ;  /* 0x000000111600d988 */ /* 0x0045e20008000807 */
[----:B------:R-:W-:Y:S01]  /*0dd0*/  ISETP.GE.AND P5, PT, R20, UR8, PT ;  /* 0x0000000814007c0c */ /* 0x000fe2000bfa6270 */
[----:B-1----:R-:W1:Y:S02]  /*0de0*/  @!P6 LDC.64 R18, c[0x0][0x380] ;  /* 0x0000e000ff12eb82 */ /* 0x002e640000000a00 */
[----:B------:R3:W5:Y:S06]  /*0df0*/  @!P3 LDG.E R25, desc[UR10][R28.64] ;  /* 0x0000000a1c19b981 */ /* 0x00076c000c1e1900 */
[----:B------:R-:W0:Y:S08]  /*0e00*/  @!P4 LDC.64 R14, c[0x0][0x380] ;  /* 0x0000e000ff0ecb82 */ /* 0x000e300000000a00 */
[----:B--2---:R-:W2:Y:S01]  /*0e10*/  @!P5 LDC.64 R16, c[0x0][0x380] ;  /* 0x0000e000ff10db82 */ /* 0x004ea20000000a00 */
[----:B-1----:R-:W-:-:S06]  /*0e20*/  @!P6 IMAD.WIDE R18, R23, 0x4, R18 ;  /* 0x000000041712e825 */ /* 0x002fcc00078e0212 */
[----:B------:R-:W5:Y:S01]  /*0e30*/  @!P6 LDG.E R19, desc[UR10][R18.64] ;  /* 0x0000000a1213e981 */ /* 0x000f62000c1e1900 */
[----:B0-----:R-:W-:-:S06]  /*0e40*/  @!P4 IMAD.WIDE R14, R21, 0x4, R14 ;  /* 0x00000004150ec825 */ /* 0x001fcc00078e020e */
[----:B------:R0:W5:Y:S01]  /*0e50*/  @!P4 LDG.E R14, desc[UR10][R14.64] ;  /* 0x0000000a0e0ec981 */ /* 0x000162000c1e1900 */
[----:B--2---:R-:W-:-:S06]  /*0e60*/  @!P5 IMAD.WIDE R16, R20, 0x4, R16 ;  /* 0x000000041410d825 */ /* 0x004fcc00078e0210 */
[----:B------:R-:W2:Y:S01]  /*0e70*/  @!P5 LDG.E R17, desc[UR10][R16.64] ;  /* 0x0000000a1011d981 */ /* 0x000ea2000c1e1900 */
[----:B---3--:R-:W1:Y:S01]  /*0e80*/  @!P2 S2R R29, SR_CgaCtaId ;  /* 0x00000000001da919 */ /* 0x008e620000008800 */
[----:B------:R-:W-:Y:S02]  /*0e90*/  @!P2 MOV R26, 0x400 ;  /* 0x00000400001aa802 */ /* 0x000fe40000000f00 */
[----:B----4-:R-:W-:Y:S01]  /*0ea0*/  @!P0 STS [R22+UR12], R27 ;  /* 0x0000001b16008988 */ /* 0x010fe2000800080c */
[----:B------:R-:W-:Y:S01]  /*0eb0*/  UIADD3 UR5, UPT, UPT, UR5, UR14, URZ ;  /* 0x0000000e05057290 */ /* 0x000fe2000fffe0ff */
[----:B-1----:R-:W-:Y:S02]  /*0ec0*/  @!P2 LEA R29, R29, R26, 0x18 ;  /* 0x0000001a1d1da211 */ /* 0x002fe400078ec0ff */
[----:B------:R-:W-:-:S05]  /*0ed0*/  LEA R26, R5, R22, 0x4 ;  /* 0x00000016051a7211 */ /* 0x000fca00078e20ff */
[----:B------:R-:W-:Y:S01]  /*0ee0*/  @!P2 IMAD.IADD R13, R29, 0x1, R26 ;  /* 0x000000011d0da824 */ /* 0x000fe200078e021a */
[----:B------:R-:W-:Y:S01]  /*0ef0*/  UIADD3 UR5, UPT, UPT, UR14, UR5, UR14 ;  /* 0x000000050e057290 */ /* 0x000fe2000fffe00e */
[----:B------:R-:W-:-:S03]  /*0f00*/  VIADD R24, R24, 0x4 ;  /* 0x0000000418187836 */ /* 0x000fc60000000000 */
[----:B------:R-:W-:Y:S01]  /*0f10*/  UIADD3 UR5, UPT, UPT, UR14, UR5, UR14 ;  /* 0x000000050e057290 */ /* 0x000fe2000fffe00e */
[----:B------:R-:W-:Y:S01]  /*0f20*/  PLOP3.LUT P0, PT, PT, PT, PT, 0x8, 0x80 ;  /* 0x000000000080781c */ /* 0x000fe20003f0e170 */
[C---:B------:R-:W-:Y:S01]  /*0f30*/  IMAD R11, R5.reuse, 0x4, R11 ;  /* 0x00000004050b7824 */ /* 0x040fe200078e020b */
[----:B------:R-:W-:Y:S01]  /*0f40*/  IADD3 R24, PT, PT, R24, 0x4, RZ ;  /* 0x0000000418187810 */ /* 0x000fe20007ffe0ff */
[----:B------:R-:W-:Y:S01]  /*0f50*/  UIADD3 UR5, UPT, UPT, UR14, UR5, UR14 ;  /* 0x000000050e057290 */ /* 0x000fe2000fffe00e */
[----:B0-----:R-:W-:-:S03]  /*0f60*/  IMAD R15, R5, 0x4, R20 ;  /* 0x00000004050f7824 */ /* 0x001fc600078e0214 */
[----:B------:R-:W-:Y:S01]  /*0f70*/  UIADD3 UR5, UPT, UPT, UR14, UR5, URZ ;  /* 0x000000050e057290 */ /* 0x000fe2000fffe0ff */
[----:B-----5:R0:W-:Y:S04]  /*0f80*/  @!P3 STS [R22+UR13], R25 ;  /* 0x000000191600b988 */ /* 0x0201e8000800080d */
[----:B------:R1:W-:Y:S01]  /*0f90*/  @!P2 STS [R13], R12 ;  /* 0x0000000c0d00a388 */ /* 0x0003e20000000800 */
[C---:B0-----:R-:W-:Y:S01]  /*0fa0*/  IMAD R22, R5.reuse, 0x10, R26 ;  /* 0x0000001005167824 */ /* 0x041fe200078e021a */
[C---:B-1----:R-:W-:Y:S02]  /*0fb0*/  LEA R12, R5.reuse, R21, 0x2 ;  /* 0x00000015050c7211 */ /* 0x042fe400078e10ff */
[----:B------:R0:W-:Y:S04]  /*0fc0*/  @!P4 STS [R26+UR7], R14 ;  /* 0x0000000e1a00c988 */ /* 0x0001e80008000807 */
[----:B--2---:R1:W-:Y:S04]  /*0fd0*/  @!P5 STS [R26+UR12], R17 ;  /* 0x000000111a00d988 */ /* 0x0043e8000800080c */
[----:B------:R1:W-:Y:S01]  /*0fe0*/  @!P6 STS [R26+UR13], R19 ;  /* 0x000000131a00e988 */ /* 0x0003e2000800080d */
[----:B0-----:R-:W-:-:S07]  /*0ff0*/  LEA R14, R5, R23, 0x2 ;  /* 0x00000017050e7211 */ /* 0x001fce00078e10ff */
.L_x_4:
[----:B------:R-:W-:-:S13]  /*1000*/  ISETP.NE.OR P0, PT, R24, RZ, P0 ;  /* 0x000000ff1800720c */ /* 0x000fda0000705670 */
[----:B------:R-:W-:Y:S05]  /*1010*/  @!P0 BRA `(.L_x_0) ;  /* 0x0000000000888947 */ /* 0x000fea0003800000 */
.L_x_1:
[----:B0-----:R-:W-:Y:S02]  /*1020*/  ISETP.GE.AND P0, PT, R11, UR9, PT ;  /* 0x000000090b007c0c */ /* 0x001fe4000bf06270 */
[----:B------:R-:W-:Y:S02]  /*1030*/  ISETP.GE.AND P2, PT, R12, UR9, PT ;  /* 0x000000090c007c0c */ /* 0x000fe4000bf46270 */
[----:B------:R-:W-:Y:S02]  /*1040*/  ISETP.GE.AND P3, PT, R15, UR9, PT ;  /* 0x000000090f007c0c */ /* 0x000fe4000bf66270 */
[----:B------:R-:W-:-:S07]  /*1050*/  ISETP.GE.AND P4, PT, R14, UR9, PT ;  /* 0x000000090e007c0c */ /* 0x000fce000bf86270 */
[----:B-1----:R-:W0:Y:S08]  /*1060*/  @!P0 LDC.64 R26, c[0x0][0x380] ;  /* 0x0000e000ff1a8b82 */ /* 0x002e300000000a00 */
[----:B------:R-:W1:Y:S08]  /*1070*/  @!P2 LDC.64 R20, c[0x0][0x380] ;  /* 0x0000e000ff14ab82 */ /* 0x000e700000000a00 */
[----:B------:R-:W2:Y:S08]  /*1080*/  @!P3 LDC.64 R18, c[0x0][0x380] ;  /* 0x0000e000ff12bb82 */ /* 0x000eb00000000a00 */
[----:B------:R-:W3:Y:S01]  /*1090*/  @!P4 LDC.64 R16, c[0x0][0x380] ;  /* 0x0000e000ff10cb82 */ /* 0x000ee20000000a00 */
[----:B0-----:R-:W-:-:S06]  /*10a0*/  @!P0 IMAD.WIDE R26, R11, 0x4, R26 ;  /* 0x000000040b1a8825 */ /* 0x001fcc00078e021a */
[----:B------:R-:W4:Y:S01]  /*10b0*/  @!P0 LDG.E R26, desc[UR10][R26.64] ;  /* 0x0000000a1a1a8981 */ /* 0x000f22000c1e1900 */
[----:B-1----:R-:W-:-:S06]  /*10c0*/  @!P2 IMAD.WIDE R20, R12, 0x4, R20 ;  /* 0x000000040c14a825 */ /* 0x002fcc00078e0214 */
[----:B------:R-:W5:Y:S01]  /*10d0*/  @!P2 LDG.E R21, desc[UR10][R20.64] ;  /* 0x0000000a1415a981 */ /* 0x000f62000c1e1900 */
[----:B--2---:R-:W-:-:S06]  /*10e0*/  @!P3 IMAD.WIDE R18, R15, 0x4, R18 ;  /* 0x000000040f12b825 */ /* 0x004fcc00078e0212 */
[----:B------:R-:W2:Y:S01]  /*10f0*/  @!P3 LDG.E R19, desc[UR10][R18.64] ;  /* 0x0000000a1213b981 */ /* 0x000ea2000c1e1900 */
[----:B---3--:R-:W-:-:S06]  /*1100*/  @!P4 IMAD.WIDE R16, R14, 0x4, R16 ;  /* 0x000000040e10c825 */ /* 0x008fcc00078e0210 */
[----:B------:R-:W3:Y:S01]  /*1110*/  @!P4 LDG.E R17, desc[UR10][R16.64] ;  /* 0x0000000a1011c981 */ /* 0x000ee2000c1e1900 */
[----:B------:R-:W0:Y:S01]  /*1120*/  @!P0 S2R R28, SR_CgaCtaId ;  /* 0x00000000001c8919 */ /* 0x000e220000008800 */
[----:B------:R-:W-:Y:S01]  /*1130*/  @!P0 MOV R13, 0x400 ;  /* 0x00000400000d8802 */ /* 0x000fe20000000f00 */
[----:B------:R-:W-:Y:S01]  /*1140*/  VIADD R24, R24, 0x4 ;  /* 0x0000000418187836 */ /* 0x000fe20000000000 */
[----:B------:R-:W-:Y:S01]  /*1150*/  UIADD3 UR5, UPT, UPT, UR14, UR5, UR14 ;  /* 0x000000050e057290 */ /* 0x000fe2000fffe00e */
[----:B------:R-:W-:-:S03]  /*1160*/  LEA R11, R5, R11, 0x2 ;  /* 0x0000000b050b7211 */ /* 0x000fc600078e10ff */
[----:B------:R-:W-:Y:S01]  /*1170*/  UIADD3 UR5, UPT, UPT, UR14, UR5, UR14 ;  /* 0x000000050e057290 */ /* 0x000fe2000fffe00e */
[----:B0-----:R-:W-:-:S04]  /*1180*/  @!P0 LEA R13, R28, R13, 0x18 ;  /* 0x0000000d1c0d8211 */ /* 0x001fc800078ec0ff */
[----:B------:R-:W-:Y:S01]  /*1190*/  @!P0 IADD3 R13, PT, PT, R13, R22, RZ ;  /* 0x000000160d0d8210 */ /* 0x000fe20007ffe0ff */
[C---:B------:R-:W-:Y:S01]  /*11a0*/  IMAD R12, R5.reuse, 0x4, R12 ;  /* 0x00000004050c7824 */ /* 0x040fe200078e020c */
[C---:B------:R-:W-:Y:S01]  /*11b0*/  LEA R15, R5.reuse, R15, 0x2 ;  /* 0x0000000f050f7211 */ /* 0x040fe200078e10ff */
[----:B------:R-:W-:Y:S02]  /*11c0*/  IMAD R14, R5, 0x4, R14 ;  /* 0x00000004050e7824 */ /* 0x000fe400078e020e */
[----:B----4-:R-:W-:Y:S01]  /*11d0*/  @!P0 STS [R13], R26 ;  /* 0x0000001a0d008388 */ /* 0x010fe20000000800 */
[----:B------:R-:W-:-:S03]  /*11e0*/  ISETP.NE.AND P0, PT, R24, RZ, PT ;  /* 0x000000ff1800720c */ /* 0x000fc60003f05270 */
[----:B-----5:R-:W-:Y:S04]  /*11f0*/  @!P2 STS [R22+UR7], R21 ;  /* 0x000000151600a988 */ /* 0x020fe80008000807 */
[----:B--2---:R-:W-:Y:S04]  /*1200*/  @!P3 STS [R22+UR12], R19 ;  /* 0x000000131600b988 */ /* 0x004fe8000800080c */
[----:B---3--:R0:W-:Y:S02]  /*1210*/  @!P4 STS [R22+UR13], R17 ;  /* 0x000000111600c988 */ /* 0x0081e4000800080d */
[----:B0-----:R-:W-:Y:S01]  /*1220*/  LEA R22, R5, R22, 0x4 ;  /* 0x0000001605167211 */ /* 0x001fe200078e20ff */
[----:B------:R-:W-:Y:S06]  /*1230*/  @P0 BRA `(.L_x_1) ;  /* 0xfffffffc00780947 */ /* 0x000fec000383ffff */
.L_x_0:
[----:B------:R-:W-:-:S13]  /*1240*/  ISETP.NE.AND P0, PT, R9, RZ, PT ;  /* 0x000000ff0900720c */ /* 0x000fda0003f05270 */
[----:B------:R-:W-:Y:S05]  /*1250*/  @!P0 BRA `(.L_x_5) ;  /* 0x0000000000c08947 */ /* 0x000fea0003800000 */
[----:B------:R-:W2:Y:S01]  /*1260*/  LDCU UR15, c[0x0][0x398] ;  /* 0x00007300ff0f77ac */ /* 0x000ea20008000800 */
[----:B------:R-:W-:Y:S01]  /*1270*/  VIADD R15, R3, UR5 ;  /* 0x00000005030f7c36 */ /* 0x000fe20008000000 */
[----:B------:R-:W-:Y:S01]  /*1280*/  BSSY.RECONVERGENT B0, `(.L_x_6) ;  /* 0x000000d000007945 */ /* 0x000fe20003800200 */
[----:B------:R-:W-:-:S03]  /*1290*/  ISETP.NE.AND P2, PT, R9, 0x1, PT ;  /* 0x000000010900780c */ /* 0x000fc60003f45270 */
[----:B--2---:R-:W-:-:S13]  /*12a0*/  ISETP.GE.AND P0, PT, R15, UR15, PT ;  /* 0x0000000f0f007c0c */ /* 0x004fda000bf06270 */
[----:B------:R-:W-:Y:S05]  /*12b0*/  @P0 BRA `(.L_x_7) ;  /* 0x0000000000240947 */ /* 0x000fea0003800000 */
[----:B------:R-:W2:Y:S02]  /*12c0*/  LDC.64 R12, c[0x0][0x380] ;  /* 0x0000e000ff0c7b82 */ /* 0x000ea40000000a00 */
[----:B--2---:R-:W-:-:S06]  /*12d0*/  IMAD.WIDE R12, R15, 0x4, R12 ;  /* 0x000000040f0c7825 */ /* 0x004fcc00078e020c */
[----:B------:R-:W2:Y:S01]  /*12e0*/  LDG.E R12, desc[UR10][R12.64] ;  /* 0x0000000a0c0c7981 */ /* 0x000ea2000c1e1900 */
[----:B0-----:R-:W0:Y:S01]  /*12f0*/  S2UR UR9, SR_CgaCtaId ;  /* 0x00000000000979c3 */ /* 0x001e220000008800 */
[----:B------:R-:W-:Y:S01]  /*1300*/  UMOV UR8, 0x400 ;  /* 0x0000040000087882 */ /* 0x000fe20000000000 */
[----:B------:R-:W-:Y:S01]  /*1310*/  IADD3 R11, PT, PT, R2, UR5, RZ ;  /* 0x00000005020b7c10 */ /* 0x000fe2000fffe0ff */
[----:B0-----:R-:W-:-:S06]  /*1320*/  ULEA UR8, UR9, UR8, 0x18 ;  /* 0x0000000809087291 */ /* 0x001fcc000f8ec0ff */
[----:B------:R-:W-:-:S05]  /*1330*/  LEA R11, R11, UR8, 0x2 ;  /* 0x000000080b0b7c11 */ /* 0x000fca000f8e10ff */
[----:B--2---:R2:W-:Y:S02]  /*1340*/  STS [R11], R12 ;  /* 0x0000000c0b007388 */ /* 0x0045e40000000800 */
.L_x_7:
[----:B0-----:R-:W-:Y:S05]  /*1350*/  BSYNC.RECONVERGENT B0 ;  /* 0x0000000000007941 */ /* 0x001fea0003800200 */
.L_x_6:
[----:B------:R-:W-:Y:S05]  /*1360*/  @!P2 BRA `(.L_x_5) ;  /* 0x00000000007ca947 */ /* 0x000fea0003800000 */
[----:B------:R-:W-:Y:S01]  /*1370*/  VIADD R15, R15, UR14 ;  /* 0x0000000e0f0f7c36 */ /* 0x000fe20008000000 */
[----:B------:R-:W-:Y:S01]  /*1380*/  UIADD3 UR5, UPT, UPT, UR14, UR5, URZ ;  /* 0x000000050e057290 */ /* 0x000fe2000fffe0ff */
[----:B------:R-:W-:Y:S01]  /*1390*/  BSSY.RECONVERGENT B0, `(.L_x_8) ;  /* 0x000000d000007945 */ /* 0x000fe20003800200 */
[----:B------:R-:W-:Y:S02]  /*13a0*/  ISETP.NE.AND P2, PT, R9, 0x2, PT ;  /* 0x000000020900780c */ /* 0x000fe40003f45270 */
[----:B------:R-:W-:-:S13]  /*13b0*/  ISETP.GE.AND P0, PT, R15, UR15, PT ;  /* 0x0000000f0f007c0c */ /* 0x000fda000bf06270 */
[----:B------:R-:W-:Y:S05]  /*13c0*/  @P0 BRA `(.L_x_9) ;  /* 0x0000000000240947 */ /* 0x000fea0003800000 */
[----:B--2---:R-:W0:Y:S02]  /*13d0*/  LDC.64 R12, c[0x0][0x380] ;  /* 0x0000e000ff0c7b82 */ /* 0x004e240000000a00 */
[----:B0-----:R-:W-:-:S06]  /*13e0*/  IMAD.WIDE R12, R15, 0x4, R12 ;  /* 0x000000040f0c7825 */ /* 0x001fcc00078e020c */
[----:B------:R-:W2:Y:S01]  /*13f0*/  LDG.E R12, desc[UR10][R12.64] ;  /* 0x0000000a0c0c7981 */ /* 0x000ea2000c1e1900 */
[----:B------:R-:W0:Y:S01]  /*1400*/  S2UR UR9, SR_CgaCtaId ;  /* 0x00000000000979c3 */ /* 0x000e220000008800 */
[----:B------:R-:W-:Y:S01]  /*1410*/  UMOV UR8, 0x400 ;  /* 0x0000040000087882 */ /* 0x000fe20000000000 */
[----:B------:R-:W-:Y:S01]  /*1420*/  IADD3 R11, PT, PT, R2, UR5, RZ ;  /* 0x00000005020b7c10 */ /* 0x000fe2000fffe0ff */
[----:B0-----:R-:W-:-:S06]  /*1430*/  ULEA UR8, UR9, UR8, 0x18 ;  /* 0x0000000809087291 */ /* 0x001fcc000f8ec0ff */
[----:B------:R-:W-:-:S05]  /*1440*/  LEA R11, R11, UR8, 0x2 ;  /* 0x000000080b0b7c11 */ /* 0x000fca000f8e10ff */
[----:B--2---:R0:W-:Y:S02]  /*1450*/  STS [R11], R12 ;  /* 0x0000000c0b007388 */ /* 0x0041e40000000800 */
.L_x_9:
[----:B------:R-:W-:Y:S05]  /*1460*/  BSYNC.RECONVERGENT B0 ;  /* 0x0000000000007941 */ /* 0x000fea0003800200 */
.L_x_8:
[----:B------:R-:W-:Y:S05]  /*1470*/  @!P2 BRA `(.L_x_5) ;  /* 0x000000000038a947 */ /* 0x000fea0003800000 */
[----:B------:R-:W-:Y:S01]  /*1480*/  VIADD R15, R15, UR14 ;  /* 0x0000000e0f0f7c36 */ /* 0x000fe20008000000 */
[----:B------:R-:W-:Y:S04]  /*1490*/  BSSY.RECONVERGENT B0, `(.L_x_5) ;  /* 0x000000c000007945 */ /* 0x000fe80003800200 */
[----:B------:R-:W-:-:S13]  /*14a0*/  ISETP.GE.AND P0, PT, R15, UR15, PT ;  /* 0x0000000f0f007c0c */ /* 0x000fda000bf06270 */
[----:B------:R-:W-:Y:S05]  /*14b0*/  @P0 BRA `(.L_x_10) ;  /* 0x0000000000240947 */ /* 0x000fea0003800000 */
[----:B0-2---:R-:W0:Y:S02]  /*14c0*/  LDC.64 R12, c[0x0][0x380] ;  /* 0x0000e000ff0c7b82 */ /* 0x005e240000000a00 */
[----:B0-----:R-:W-:-:S06]  /*14d0*/  IMAD.WIDE R12, R15, 0x4, R12 ;  /* 0x000000040f0c7825 */ /* 0x001fcc00078e020c */
[----:B------:R-:W2:Y:S01]  /*14e0*/  LDG.E R12, desc[UR10][R12.64] ;  /* 0x0000000a0c0c7981 */ /* 0x000ea2000c1e1900 */
[----:B------:R-:W0:Y:S01]  /*14f0*/  S2UR UR9, SR_CgaCtaId ;  /* 0x00000000000979c3 */ /* 0x000e220000008800 */
[----:B------:R-:W-:Y:S01]  /*1500*/  UMOV UR8, 0x400 ;  /* 0x0000040000087882 */ /* 0x000fe20000000000 */
[----:B------:R-:W-:Y:S01]  /*1510*/  IADD3 R11, PT, PT, R2, UR5, R5 ;  /* 0x00000005020b7c10 */ /* 0x000fe2000fffe005 */
[----:B0-----:R-:W-:-:S06]  /*1520*/  ULEA UR8, UR9, UR8, 0x18 ;  /* 0x0000000809087291 */ /* 0x001fcc000f8ec0ff */
[----:B------:R-:W-:-:S05]  /*1530*/  LEA R11, R11, UR8, 0x2 ;  /* 0x000000080b0b7c11 */ /* 0x000fca000f8e10ff */
[----:B--2---:R3:W-:Y:S02]  /*1540*/  STS [R11], R12 ;  /* 0x0000000c0b007388 */ /* 0x0047e40000000800 */
.L_x_10:
[----:B------:R-:W-:Y:S05]  /*1550*/  BSYNC.RECONVERGENT B0 ;  /* 0x0000000000007941 */ /* 0x000fea0003800200 */
.L_x_5:
[----:B------:R-:W-:Y:S01]  /*1560*/  BAR.SYNC.DEFER_BLOCKING 0x0 ;  /* 0x0000000000007b1d */ /* 0x000fe20000010000 */
[----:B------:R-:W-:-:S05]  /*1570*/  ISETP.GT.AND P0, PT, R3, R0, PT ;  /* 0x000000000300720c */ /* 0x000fca0003f04270 */
[----:B------:R-:W-:Y:S08]  /*1580*/  BSSY.RECONVERGENT B0, `(.L_x_11) ;  /* 0x000009e000007945 */ /* 0x000ff00003800200 */
[----:B------:R-:W-:Y:S05]  /*1590*/  @P0 BRA `(.L_x_12) ;  /* 0x0000000800700947 */ /* 0x000fea0003800000 */
[----:B------:R-:W4:Y:S02]  /*15a0*/  LDCU UR5, c[0x0][0x39c] ;  /* 0x00007380ff0577ac */ /* 0x000f240008000800 */
[----:B----4-:R-:W-:-:S09]  /*15b0*/  UISETP.GE.AND UP0, UPT, UR5, 0x1, UPT ;  /* 0x000000010500788c */ /* 0x010fd2000bf06270 */
[----:B------:R-:W-:Y:S05]  /*15c0*/  BRA.U !UP0, `(.L_x_13) ;  /* 0x0000000908587547 */ /* 0x000fea000b800000 */
[----:B------:R-:W-:Y:S01]  /*15d0*/  UISETP.GE.U32.AND UP0, UPT, UR5, 0x10, UPT ;  /* 0x000000100500788c */ /* 0x000fe2000bf06070 */
[----:B0-23--:R-:W-:-:S08]  /*15e0*/  HFMA2 R11, -RZ, RZ, 0, 0 ;  /* 0x00000000ff0b7431 */ /* 0x00dfd000000001ff */
[----:B------:R-:W-:Y:S05]  /*15f0*/  BRA.U !UP0, `(.L_x_14) ;  /* 0x0000000108f07547 */ /* 0x000fea000b800000 */
[----:B------:R-:W0:Y:S01]  /*1600*/  S2UR UR8, SR_CgaCtaId ;  /* 0x00000000000879c3 */ /* 0x000e220000008800 */
[----:B------:R-:W-:Y:S01]  /*1610*/  IMAD.MOV.U32 R11, RZ, RZ, RZ ;  /* 0x000000ffff0b7224 */ /* 0x000fe200078e00ff */
[----:B------:R-:W-:Y:S02]  /*1620*/  UMOV UR5, 0x400 ;  /* 0x0000040000057882 */ /* 0x000fe40000000000 */
[----:B0-----:R-:W-:-:S12]  /*1630*/  ULEA UR5, UR8, UR5, 0x18 ;  /* 0x0000000508057291 */ /* 0x001fd8000f8ec0ff */
.L_x_15:
[----:B------:R-:W0:Y:S02]  /*1640*/  LDC.64 R12, c[0x0][0x388] ;  /* 0x0000e200ff0c7b82 */ /* 0x000e240000000a00 */
[----:B0-----:R-:W-:-:S05]  /*1650*/  IMAD.WIDE.U32 R12, R11, 0x4, R12 ;  /* 0x000000040b0c7825 */ /* 0x001fca00078e000c */
[----:B------:R-:W2:Y:S04]  /*1660*/  LDG.E R25, desc[UR10][R12.64] ;  /* 0x0000000a0c197981 */ /* 0x000ea8000c1e1900 */
[----:B------:R-:W3:Y:S04]  /*1670*/  LDG.E R20, desc[UR10][R12.64+0x4] ;  /* 0x0000040a0c147981 */ /* 0x000ee8000c1e1900 */
[----:B------:R-:W4:Y:S04]  /*1680*/  LDG.E R22, desc[UR10][R12.64+0x8] ;  /* 0x0000080a0c167981 */ /* 0x000f28000c1e1900 */
[----:B------:R-:W5:Y:S04]  /*1690*/  LDG.E R24, desc[UR10][R12.64+0xc] ;  /* 0x00000c0a0c187981 */ /* 0x000f68000c1e1900 */
[----:B------:R-:W5:Y:S01]  /*16a0*/  LDG.E R14, desc[UR10][R12.64+0x10] ;  /* 0x0000100a0c0e7981 */ /* 0x000f62000c1e1900 */
[----:B------:R-:W-:-:S03]  /*16b0*/  IADD3 R16, PT, PT, R2, R11, RZ ;  /* 0x0000000b02107210 */ /* 0x000fc60007ffe0ff */
[----:B------:R-:W5:Y:S01]  /*16c0*/  LDG.E R15, desc[UR10][R12.64+0x14] ;  /* 0x0000140a0c0f7981 */ /* 0x000f62000c1e1900 */
[----:B------:R-:W-:-:S03]  /*16d0*/  LEA R16, R16, UR5, 0x2 ;  /* 0x0000000510107c11 */ /* 0x000fc6000f8e10ff */
[----:B-1----:R-:W5:Y:S04]  /*16e0*/  LDG.E R17, desc[UR10][R12.64+0x18] ;  /* 0x0000180a0c117981 */ /* 0x002f68000c1e1900 */
[----:B------:R-:W2:Y:S04]  /*16f0*/  LDS R21, [R16] ;  /* 0x0000000010157984 */ /* 0x000ea80000000800 */
[----:B------:R-:W3:Y:S04]  /*1700*/  LDS R26, [R16+0x4] ;  /* 0x00000400101a7984 */ /* 0x000ee80000000800 */
[----:B------:R-:W5:Y:S04]  /*1710*/  LDG.E R18, desc[UR10][R12.64+0x1c] ;  /* 0x00001c0a0c127981 */ /* 0x000f68000c1e1900 */
[----:B------:R-:W4:Y:S04]  /*1720*/  LDS R23, [R16+0x8] ;  /* 0x0000080010177984 */ /* 0x000f280000000800 */
[----:B------:R-:W5:Y:S04]  /*1730*/  LDG.E R19, desc[UR10][R12.64+0x20] ;  /* 0x0000200a0c137981 */ /* 0x000f68000c1e1900 */
[----:B------:R-:W-:Y:S04]  /*1740*/  LDS R29, [R16+0x18] ;  /* 0x00001800101d7984 */ /* 0x000fe80000000800 */
[----:B------:R-:W-:Y:S01]  /*1750*/  LDS R28, [R16+0x1c] ;  /* 0x00001c00101c7984 */ /* 0x000fe20000000800 */
[----:B--2---:R-:W-:-:S03]  /*1760*/  FFMA R21, R21, R25, R4 ;  /* 0x0000001915157223 */ /* 0x004fc60000000004 */
[----:B------:R-:W5:Y:S04]  /*1770*/  LDS R25, [R16+0xc] ;  /* 0x00000c0010197984 */ /* 0x000f680000000800 */
[----:B------:R-:W2:Y:S01]  /*1780*/  LDG.E R4, desc[UR10][R12.64+0x24] ;  /* 0x0000240a0c047981 */ /* 0x000ea2000c1e1900 */
[----:B---3--:R-:W-:-:S03]  /*1790*/  FFMA R26, R26, R20, R21 ;  /* 0x000000141a1a7223 */ /* 0x008fc60000000015 */
[----:B------:R-:W3:Y:S01]  /*17a0*/  LDG.E R21, desc[UR10][R12.64+0x28] ;  /* 0x0000280a0c157981 */ /* 0x000ee2000c1e1900 */
[----:B----4-:R-:W-:-:S03]  /*17b0*/  FFMA R26, R23, R22, R26 ;  /* 0x00000016171a7223 */ /* 0x010fc6000000001a */
[----:B------:R-:W4:Y:S04]  /*17c0*/  LDG.E R20, desc[UR10][R12.64+0x2c] ;  /* 0x00002c0a0c147981 */ /* 0x000f28000c1e1900 */
[----:B------:R-:W4:Y:S04]  /*17d0*/  LDG.E R23, desc[UR10][R12.64+0x30] ;  /* 0x0000300a0c177981 */ /* 0x000f28000c1e1900 */
[----:B------:R-:W4:Y:S01]  /*17e0*/  LDG.E R22, desc[UR10][R12.64+0x34] ;  /* 0x0000340a0c167981 */ /* 0x000f22000c1e1900 */
[----:B-----5:R-:W-:-:S03]  /*17f0*/  FFMA R27, R25, R24, R26 ;  /* 0x00000018191b7223 */ /* 0x020fc6000000001a */
[----:B------:R-:W5:Y:S04]  /*1800*/  LDG.E R24, desc[UR10][R12.64+0x38] ;  /* 0x0000380a0c187981 */ /* 0x000f68000c1e1900 */
[----:B------:R0:W5:Y:S04]  /*1810*/  LDG.E R25, desc[UR10][R12.64+0x3c] ;  /* 0x00003c0a0c197981 */ /* 0x000168000c1e1900 */
[----:B------:R-:W1:Y:S04]  /*1820*/  LDS R26, [R16+0x10] ;  /* 0x00001000101a7984 */ /* 0x000e680000000800 */
[----:B0-----:R-:W-:Y:S04]  /*1830*/  LDS R13, [R16+0x2c] ;  /* 0x00002c00100d7984 */ /* 0x001fe80000000800 */
[----:B------:R-:W-:Y:S01]  /*1840*/  LDS R12, [R16+0x30] ;  /* 0x00003000100c7984 */ /* 0x000fe20000000800 */
[----:B-1----:R-:W-:-:S03]  /*1850*/  FFMA R14, R26, R14, R27 ;  /* 0x0000000e1a0e7223 */ /* 0x002fc6000000001b */
[----:B------:R-:W0:Y:S02]  /*1860*/  LDS R27, [R16+0x14] ;  /* 0x00001400101b7984 */ /* 0x000e240000000800 */
[----:B0-----:R-:W-:Y:S02]  /*1870*/  FFMA R26, R27, R15, R14 ;  /* 0x0000000f1b1a7223 */ /* 0x001fe4000000000e */
[----:B------:R-:W0:Y:S04]  /*1880*/  LDS R14, [R16+0x20] ;  /* 0x00002000100e7984 */ /* 0x000e280000000800 */
[----:B------:R-:W2:Y:S01]  /*1890*/  LDS R15, [R16+0x24] ;  /* 0x00002400100f7984 */ /* 0x000ea20000000800 */
[----:B------:R-:W-:-:S03]  /*18a0*/  FFMA R17, R29, R17, R26 ;  /* 0x000000111d117223 */ /* 0x000fc6000000001a */
[----:B------:R-:W3:Y:S01]  /*18b0*/  LDS R26, [R16+0x28] ;  /* 0x00002800101a7984 */ /* 0x000ee20000000800 */
[----:B------:R-:W-:Y:S01]  /*18c0*/  FFMA R17, R28, R18, R17 ;  /* 0x000000121c117223 */ /* 0x000fe20000000011 */
[----:B------:R-:W-:-:S03]  /*18d0*/  VIADD R11, R11, 0x10 ;  /* 0x000000100b0b7836 */ /* 0x000fc60000000000 */
[----:B0-----:R-:W-:Y:S02]  /*18e0*/  FFMA R18, R14, R19, R17 ;  /* 0x000000130e127223 */ /* 0x001fe40000000011 */
[----:B------:R-:W0:Y:S04]  /*18f0*/  LDS R19, [R16+0x34] ;  /* 0x0000340010137984 */ /* 0x000e280000000800 */
[----:B------:R-:W5:Y:S04]  /*1900*/  LDS R17, [R16+0x38] ;  /* 0x0000380010117984 */ /* 0x000f680000000800 */
[----:B------:R-:W1:Y:S01]  /*1910*/  LDS R14, [R16+0x3c] ;  /* 0x00003c00100e7984 */ /* 0x000e620000000800 */
[----:B------:R-:W-:Y:S01]  /*1920*/  ISETP.NE.AND P0, PT, R11, UR6, PT ;  /* 0x000000060b007c0c */ /* 0x000fe2000bf05270 */
[----:B--2---:R-:W-:-:S04]  /*1930*/  FFMA R15, R15, R4, R18 ;  /* 0x000000040f0f7223 */ /* 0x004fc80000000012 */
[----:B---3--:R-:W-:-:S04]  /*1940*/  FFMA R26, R26, R21, R15 ;  /* 0x000000151a1a7223 */ /* 0x008fc8000000000f */
[----:B----4-:R-:W-:-:S04]  /*1950*/  FFMA R13, R13, R20, R26 ;  /* 0x000000140d0d7223 */ /* 0x010fc8000000001a */
[----:B------:R-:W-:-:S04]  /*1960*/  FFMA R12, R12, R23, R13 ;  /* 0x000000170c0c7223 */ /* 0x000fc8000000000d */
[----:B0-----:R-:W-:-:S04]  /*1970*/  FFMA R12, R19, R22, R12 ;  /* 0x00000016130c7223 */ /* 0x001fc8000000000c */
[----:B-----5:R-:W-:-:S04]  /*1980*/  FFMA R17, R17, R24, R12 ;  /* 0x0000001811117223 */ /* 0x020fc8000000000c */
[----:B-1----:R-:W-:Y:S01]  /*1990*/  FFMA R4, R14, R25, R17 ;  /* 0x000000190e047223 */ /* 0x002fe20000000011 */
[----:B------:R-:W-:Y:S06]  /*19a0*/  @P0 BRA `(.L_x_15) ;  /* 0xfffffffc00240947 */ /* 0x000fec000383ffff */
[----:B------:R-:W-:-:S07]  /*19b0*/  MOV R11, UR6 ;  /* 0x00000006000b7c02 */ /* 0x000fce0008000f00 */
.L_x_14:
[----:B------:R-:W0:Y:S02]  /*19c0*/  LDC R15, c[0x0][0x39c] ;  /* 0x0000e700ff0f7b82 */ /* 0x000e240000000800 */
[----:B0-----:R-:W-:-:S04]  /*19d0*/  LOP3.LUT R12, R15, 0xf, RZ, 0xc0, !PT ;  /* 0x0000000f0f0c7812 */ /* 0x001fc800078ec0ff */
[----:B------:R-:W-:-:S13]  /*19e0*/  ISETP.NE.AND P0, PT, R12, RZ, PT ;  /* 0x000000ff0c00720c */ /* 0x000fda0003f05270 */
[----:B------:R-:W-:Y:S05]  /*19f0*/  @!P0 BRA `(.L_x_13) ;  /* 0x00000004004c8947 */ /* 0x000fea0003800000 */
[----:B------:R-:W-:Y:S01]  /*1a00*/  VIADD R12, R12, 0xffffffff ;  /* 0xffffffff0c0c7836 */ /* 0x000fe20000000000 */
[----:B------:R-:W-:-:S04]  /*1a10*/  LOP3.LUT R14, R15, 0x7, RZ, 0xc0, !PT ;  /* 0x000000070f0e7812 */ /* 0x000fc800078ec0ff */
[----:B------:R-:W-:Y:S02]  /*1a20*/  ISETP.GE.U32.AND P0, PT, R12, 0x7, PT ;  /* 0x000000070c00780c */ /* 0x000fe40003f06070 */
[----:B------:R-:W-:-:S11]  /*1a30*/  ISETP.NE.AND P2, PT, R14, RZ, PT ;  /* 0x000000ff0e00720c */ /* 0x000fd60003f45270 */
[----:B------:R-:W-:Y:S05]  /*1a40*/  @!P0 BRA `(.L_x_16) ;  /* 0x0000000000808947 */ /* 0x000fea0003800000 */
[----:B------:R-:W0:Y:S02]  /*1a50*/  LDC.64 R12, c[0x0][0x388] ;  /* 0x0000e200ff0c7b82 */ /* 0x000e240000000a00 */
[----:B0-----:R-:W-:-:S05]  /*1a60*/  IMAD.WIDE.U32 R12, R11, 0x4, R12 ;  /* 0x000000040b0c7825 */ /* 0x001fca00078e000c */
[----:B-1----:R-:W2:Y:S04]  /*1a70*/  LDG.E R26, desc[UR10][R12.64] ;  /* 0x0000000a0c1a7981 */ /* 0x002ea8000c1e1900 */
[----:B------:R-:W3:Y:S04]  /*1a80*/  LDG.E R22, desc[UR10][R12.64+0x4] ;  /* 0x0000040a0c167981 */ /* 0x000ee8000c1e1900 */
[----:B------:R-:W4:Y:S04]  /*1a90*/  LDG.E R17, desc[UR10][R12.64+0x8] ;  /* 0x0000080a0c117981 */ /* 0x000f28000c1e1900 */
[----:B------:R-:W5:Y:S04]  /*1aa0*/  LDG.E R20, desc[UR10][R12.64+0xc] ;  /* 0x00000c0a0c147981 */ /* 0x000f68000c1e1900 */
[----:B------:R-:W5:Y:S04]  /*1ab0*/  LDG.E R19, desc[UR10][R12.64+0x10] ;  /* 0x0000100a0c137981 */ /* 0x000f68000c1e1900 */
[----:B------:R-:W5:Y:S04]  /*1ac0*/  LDG.E R18, desc[UR10][R12.64+0x14] ;  /* 0x0000140a0c127981 */ /* 0x000f68000c1e1900 */
[----:B------:R-:W5:Y:S04]  /*1ad0*/  LDG.E R16, desc[UR10][R12.64+0x18] ;  /* 0x0000180a0c107981 */ /* 0x000f68000c1e1900 */
[----:B------:R0:W5:Y:S01]  /*1ae0*/  LDG.E R21, desc[UR10][R12.64+0x1c] ;  /* 0x00001c0a0c157981 */ /* 0x000162000c1e1900 */
[----:B------:R-:W1:Y:S01]  /*1af0*/  S2UR UR8, SR_CgaCtaId ;  /* 0x00000000000879c3 */ /* 0x000e620000008800 */
[----:B------:R-:W-:Y:S01]  /*1b00*/  UMOV UR5, 0x400 ;  /* 0x0000040000057882 */ /* 0x000fe20000000000 */
[C---:B------:R-:W-:Y:S01]  /*1b10*/  IADD3 R23, PT, PT, R11.reuse, R2, RZ ;  /* 0x000000020b177210 */ /* 0x040fe20007ffe0ff */
[----:B------:R-:W-:Y:S01]  /*1b20*/  VIADD R11, R11, 0x8 ;  /* 0x000000080b0b7836 */ /* 0x000fe20000000000 */
[----:B-1----:R-:W-:-:S06]  /*1b30*/  ULEA UR5, UR8, UR5, 0x18 ;  /* 0x0000000508057291 */ /* 0x002fcc000f8ec0ff */
[----:B------:R-:W-:-:S05]  /*1b40*/  LEA R23, R23, UR5, 0x2 ;  /* 0x0000000517177c11 */ /* 0x000fca000f8e10ff */
[----:B------:R-:W2:Y:S04]  /*1b50*/  LDS R25, [R23] ;  /* 0x0000000017197984 */ /* 0x000ea80000000800 */
[----:B------:R-:W3:Y:S04]  /*1b60*/  LDS R28, [R23+0x4] ;  /* 0x00000400171c7984 */ /* 0x000ee80000000800 */
[----:B------:R-:W4:Y:S04]  /*1b70*/  LDS R24, [R23+0x8] ;  /* 0x0000080017187984 */ /* 0x000f280000000800 */
[----:B0-----:R-:W-:Y:S04]  /*1b80*/  LDS R13, [R23+0x18] ;  /* 0x00001800170d7984 */ /* 0x001fe80000000800 */
[----:B------:R-:W-:Y:S01]  /*1b90*/  LDS R12, [R23+0x1c] ;  /* 0x00001c00170c7984 */ /* 0x000fe20000000800 */
[----:B--2---:R-:W-:-:S03]  /*1ba0*/  FFMA R27, R25, R26, R4 ;  /* 0x0000001a191b7223 */ /* 0x004fc60000000004 */
[----:B------:R-:W5:Y:S01]  /*1bb0*/  LDS R25, [R23+0xc] ;  /* 0x00000c0017197984 */ /* 0x000f620000000800 */
[----:B---3--:R-:W-:-:S03]  /*1bc0*/  FFMA R27, R28, R22, R27 ;  /* 0x000000161c1b7223 */ /* 0x008fc6000000001b */
[----:B------:R-:W0:Y:S01]  /*1bd0*/  LDS R4, [R23+0x10] ;  /* 0x0000100017047984 */ /* 0x000e220000000800 */
[----:B----4-:R-:W-:-:S03]  /*1be0*/  FFMA R24, R24, R17, R27 ;  /* 0x0000001118187223 */ /* 0x010fc6000000001b */
[----:B------:R-:W1:Y:S01]  /*1bf0*/  LDS R22, [R23+0x14] ;  /* 0x0000140017167984 */ /* 0x000e620000000800 */
[----:B-----5:R-:W-:-:S04]  /*1c00*/  FFMA R25, R25, R20, R24 ;  /* 0x0000001419197223 */ /* 0x020fc80000000018 */
[----:B0-----:R-:W-:-:S04]  /*1c10*/  FFMA R19, R4, R19, R25 ;  /* 0x0000001304137223 */ /* 0x001fc80000000019 */
[----:B-1----:R-:W-:-:S04]  /*1c20*/  FFMA R18, R22, R18, R19 ;  /* 0x0000001216127223 */ /* 0x002fc80000000013 */
[----:B------:R-:W-:-:S04]  /*1c30*/  FFMA R13, R13, R16, R18 ;  /* 0x000000100d0d7223 */ /* 0x000fc80000000012 */
[----:B------:R-:W-:-:S07]  /*1c40*/  FFMA R4, R12, R21, R13 ;  /* 0x000000150c047223 */ /* 0x000fce000000000d */
.L_x_16:
[----:B------:R-:W-:Y:S05]  /*1c50*/  @!P2 BRA `(.L_x_13) ;  /* 0x0000000000b4a947 */ /* 0x000fea0003800000 */
[----:B------:R-:W-:Y:S02]  /*1c60*/  IADD3 R14, PT, PT, R14, -0x1, RZ ;  /* 0xffffffff0e0e7810 */ /* 0x000fe40007ffe0ff */
[----:B------:R-:W-:Y:S02]  /*1c70*/  LOP3.LUT R15, R15, 0x3, RZ, 0xc0, !PT ;  /* 0x000000030f0f7812 */ /* 0x000fe400078ec0ff */
[----:B------:R-:W-:Y:S02]  /*1c80*/  ISETP.GE.U32.AND P0, PT, R14, 0x3, PT ;  /* 0x000000030e00780c */ /* 0x000fe40003f06070 */
[----:B------:R-:W-:-:S11]  /*1c90*/  ISETP.NE.AND P2, PT, R15, RZ, PT ;  /* 0x000000ff0f00720c */ /* 0x000fd60003f45270 */
[----:B------:R-:W-:Y:S05]  /*1ca0*/  @!P0 BRA `(.L_x_17) ;  /* 0x0000000000508947 */ /* 0x000fea0003800000 */
[----:B------:R-:W0:Y:S02]  /*1cb0*/  LDC.64 R12, c[0x0][0x388] ;  /* 0x0000e200ff0c7b82 */ /* 0x000e240000000a00 */
[----:B0-----:R-:W-:-:S05]  /*1cc0*/  IMAD.WIDE.U32 R12, R11, 0x4, R12 ;  /* 0x000000040b0c7825 */ /* 0x001fca00078e000c */
[----:B------:R-:W2:Y:S04]  /*1cd0*/  LDG.E R16, desc[UR10][R12.64] ;  /* 0x0000000a0c107981 */ /* 0x000ea8000c1e1900 */
[----:B------:R-:W3:Y:S04]  /*1ce0*/  LDG.E R18, desc[UR10][R12.64+0x4] ;  /* 0x0000040a0c127981 */ /* 0x000ee8000c1e1900 */
[----:B------:R-:W4:Y:S04]  /*1cf0*/  LDG.E R20, desc[UR10][R12.64+0x8] ;  /* 0x0000080a0c147981 */ /* 0x000f28000c1e1900 */
[----:B------:R-:W5:Y:S01]  /*1d00*/  LDG.E R22, desc[UR10][R12.64+0xc] ;  /* 0x00000c0a0c167981 */ /* 0x000f62000c1e1900 */
[----:B------:R-:W0:Y:S01]  /*1d10*/  S2UR UR8, SR_CgaCtaId ;  /* 0x00000000000879c3 */ /* 0x000e220000008800 */
[----:B------:R-:W-:Y:S01]  /*1d20*/  UMOV UR5, 0x400 ;  /* 0x0000040000057882 */ /* 0x000fe20000000000 */
[C---:B------:R-:W-:Y:S01]  /*1d30*/  IMAD.IADD R14, R11.reuse, 0x1, R2 ;  /* 0x000000010b0e7824 */ /* 0x040fe200078e0202 */
[----:B------:R-:W-:Y:S01]  /*1d40*/  IADD3 R11, PT, PT, R11, 0x4, RZ ;  /* 0x000000040b0b7810 */ /* 0x000fe20007ffe0ff */
[----:B0-----:R-:W-:-:S06]  /*1d50*/  ULEA UR5, UR8, UR5, 0x18 ;  /* 0x0000000508057291 */ /* 0x001fcc000f8ec0ff */
[----:B------:R-:W-:-:S05]  /*1d60*/  LEA R14, R14, UR5, 0x2 ;  /* 0x000000050e0e7c11 */ /* 0x000fca000f8e10ff */
[----:B-1----:R-:W2:Y:S04]  /*1d70*/  LDS R17, [R14] ;  /* 0x000000000e117984 */ /* 0x002ea80000000800 */
[----:B------:R-:W3:Y:S04]  /*1d80*/  LDS R19, [R14+0x4] ;  /* 0x000004000e137984 */ /* 0x000ee80000000800 */
[----:B------:R-:W4:Y:S04]  /*1d90*/  LDS R21, [R14+0x8] ;  /* 0x000008000e157984 */ /* 0x000f280000000800 */
[----:B------:R-:W5:Y:S01]  /*1da0*/  LDS R23, [R14+0xc] ;  /* 0x00000c000e177984 */ /* 0x000f620000000800 */
[----:B--2---:R-:W-:-:S04]  /*1db0*/  FFMA R16, R17, R16, R4 ;  /* 0x0000001011107223 */ /* 0x004fc80000000004 */
[----:B---3--:R-:W-:-:S04]  /*1dc0*/  FFMA R16, R19, R18, R16 ;  /* 0x0000001213107223 */ /* 0x008fc80000000010 */
[----:B----4-:R-:W-:-:S04]  /*1dd0*/  FFMA R16, R21, R20, R16 ;  /* 0x0000001415107223 */ /* 0x010fc80000000010 */
[----:B-----5:R-:W-:-:S07]  /*1de0*/  FFMA R4, R23, R22, R16 ;  /* 0x0000001617047223 */ /* 0x020fce0000000010 */
.L_x_17:
[----:B------:R-:W-:Y:S05]  /*1df0*/  @!P2 BRA `(.L_x_13) ;  /* 0x00000000004ca947 */ /* 0x000fea0003800000 */
[----:B------:R-:W0:Y:S02]  /*1e00*/  LDC.64 R12, c[0x0][0x388] ;  /* 0x0000e200ff0c7b82 */ /* 0x000e240000000a00 */
[----:B0-----:R-:W-:-:S05]  /*1e10*/  IMAD.WIDE.U32 R12, R11, 0x4, R12 ;  /* 0x000000040b0c7825 */ /* 0x001fca00078e000c */
[----:B------:R-:W2:Y:S01]  /*1e20*/  LDG.E R14, desc[UR10][R12.64] ;  /* 0x0000000a0c0e7981 */ /* 0x000ea2000c1e1900 */
[----:B------:R-:W0:Y:S01]  /*1e30*/  S2UR UR8, SR_CgaCtaId ;  /* 0x00000000000879c3 */ /* 0x000e220000008800 */
[----:B------:R-:W-:Y:S01]  /*1e40*/  UMOV UR5, 0x400 ;  /* 0x0000040000057882 */ /* 0x000fe20000000000 */
[----:B------:R-:W-:Y:S01]  /*1e50*/  IMAD.IADD R11, R2, 0x1, R11 ;  /* 0x00000001020b7824 */ /* 0x000fe200078e020b */
[----:B------:R-:W-:Y:S01]  /*1e60*/  ISETP.NE.AND P0, PT, R15, 0x1, PT ;  /* 0x000000010f00780c */ /* 0x000fe20003f05270 */
[----:B0-----:R-:W-:-:S06]  /*1e70*/  ULEA UR5, UR8, UR5, 0x18 ;  /* 0x0000000508057291 */ /* 0x001fcc000f8ec0ff */
[----:B-1----:R-:W-:-:S05]  /*1e80*/  LEA R17, R11, UR5, 0x2 ;  /* 0x000000050b117c11 */ /* 0x002fca000f8e10ff */
[----:B------:R-:W2:Y:S02]  /*1e90*/  LDS R11, [R17] ;  /* 0x00000000110b7984 */ /* 0x000ea40000000800 */
[----:B--2---:R-:W-:Y:S01]  /*1ea0*/  FFMA R4, R11, R14, R4 ;  /* 0x0000000e0b047223 */ /* 0x004fe20000000004 */
[----:B------:R-:W-:Y:S06]  /*1eb0*/  @!P0 BRA `(.L_x_13) ;  /* 0x00000000001c8947 */ /* 0x000fec0003800000 */
[----:B------:R-:W-:Y:S01]  /*1ec0*/  ISETP.NE.AND P0, PT, R15, 0x2, PT ;  /* 0x000000020f00780c */ /* 0x000fe20003f05270 */
[----:B------:R-:W2:Y:S04]  /*1ed0*/  LDG.E R14, desc[UR10][R12.64+0x4] ;  /* 0x0000040a0c0e7981 */ /* 0x000ea8000c1e1900 */
[----:B------:R-:W2:Y:S08]  /*1ee0*/  LDS R11, [R17+0x4] ;  /* 0x00000400110b7984 */ /* 0x000eb00000000800 */
[----:B------:R-:W3:Y:S04]  /*1ef0*/  @P0 LDG.E R16, desc[UR10][R12.64+0x8] ;  /* 0x0000080a0c100981 */ /* 0x000ee8000c1e1900 */
[----:B------:R-:W3:Y:S01]  /*1f00*/  @P0 LDS R15, [R17+0x8] ;  /* 0x00000800110f0984 */ /* 0x000ee20000000800 */
[----:B--2---:R-:W-:-:S04]  /*1f10*/  FFMA R4, R11, R14, R4 ;  /* 0x0000000e0b047223 */ /* 0x004fc80000000004 */
[----:B---3--:R-:W-:-:S07]  /*1f20*/  @P0 FFMA R4, R15, R16, R4 ;  /* 0x000000100f040223 */ /* 0x008fce0000000004 */
.L_x_13:
[----:B0-23--:R-:W0:Y:S02]  /*1f30*/  LDC.64 R12, c[0x0][0x390] ;  /* 0x0000e400ff0c7b82 */ /* 0x00de240000000a00 */
[----:B0-----:R-:W-:-:S05]  /*1f40*/  IMAD.WIDE R12, R3, 0x4, R12 ;  /* 0x00000004030c7825 */ /* 0x001fca00078e020c */
[----:B------:R4:W-:Y:S02]  /*1f50*/  STG.E desc[UR10][R12.64], R4 ;  /* 0x000000040c007986 */ /* 0x0009e4000c10190a */
.L_x_12:
[----:B0-----:R-:W-:Y:S05]  /*1f60*/  BSYNC.RECONVERGENT B0 ;  /* 0x0000000000007941 */ /* 0x001fea0003800200 */
.L_x_11:
[----:B------:R-:W-:Y:S05]  /*1f70*/  @P1 BRA `(.L_x_18) ;  /* 0xffffffe000ac1947 */ /* 0x000fea000383ffff */
[----:B------:R-:W-:Y:S05]  /*1f80*/  EXIT ;  /* 0x000000000000794d */ /* 0x000fea0003800000 */
        .weak           $__internal_0_$__cuda_sm20_div_u16
        .type           $__internal_0_$__cuda_sm20_div_u16,@function
        .size           $__internal_0_$__cuda_sm20_div_u16,(.L_x_20 - $__internal_0_$__cuda_sm20_div_u16)
$__internal_0_$__cuda_sm20_div_u16:
[----:B------:R-:W0:Y:S01]  /*1f90*/  I2F.U16 R4, UR4 ;  /* 0x0000000400047d06 */ /* 0x000e220008101000 */
[----:B------:R-:W-:Y:S02]  /*1fa0*/  MOV R5, 0x4b800000 ;  /* 0x4b80000000057802 */ /* 0x000fe40000000f00 */
[C---:B0-----:R-:W-:Y:S02]  /*1fb0*/  FSETP.GEU.AND P1, PT, |R4|.reuse, 1.175494350822287508e-38, PT ;  /* 0x008000000400780b */ /* 0x041fe40003f2e200 */
[----:B------:R-:W-:Y:S02]  /*1fc0*/  FSETP.GT.AND P0, PT, |R4|, 8.50705917302346158658e+37, PT ;  /* 0x7e8000000400780b */ /* 0x000fe40003f04200 */
[----:B------:R-:W-:-:S04]  /*1fd0*/  FSEL R5, R5, 1, !P1 ;  /* 0x3f80000005057808 */ /* 0x000fc80004800000 */
[----:B------:R-:W-:Y:S02]  /*1fe0*/  FSEL R5, R5, 0.25, !P0 ;  /* 0x3e80000005057808 */ /* 0x000fe40004000000 */
[----:B------:R-:W-:-:S03]  /*1ff0*/  ISETP.NE.U32.AND P0, PT, RZ, UR4, PT ;  /* 0x00000004ff007c0c */ /* 0x000fc6000bf05070 */
[----:B------:R-:W-:Y:S01]  /*2000*/  FMUL R6, R4, R5 ;  /* 0x0000000504067220 */ /* 0x000fe20000400000 */
[----:B------:R-:W-:-:S05]  /*2010*/  I2FP.F32.U32.RZ R4, 0x9ff ;  /* 0x000009ff00047845 */ /* 0x000fca000020d000 */
[----:B------:R-:W0:Y:S02]  /*2020*/  MUFU.RCP R6, R6 ;  /* 0x0000000600067308 */ /* 0x000e240000001000 */
[----:B0-----:R-:W-:-:S04]  /*2030*/  FMUL R5, R5, R6 ;  /* 0x0000000605057220 */ /* 0x001fc80000400000 */
[----:B------:R-:W-:-:S04]  /*2040*/  VIADD R5, R5, 0x2 ;  /* 0x0000000205057836 */ /* 0x000fc80000000000 */
[----:B------:R-:W-:Y:S01]  /*2050*/  FMUL.RZ R7, R4, R5 ;  /* 0x0000000504077220 */ /* 0x000fe2000040c000 */
[----:B------:R-:W-:Y:S02]  /*2060*/  HFMA2 R5, -RZ, RZ, 0, 0 ;  /* 0x00000000ff057431 */ /* 0x000fe400000001ff */
[----:B------:R-:W-:-:S03]  /*2070*/  IMAD.MOV.U32 R4, RZ, RZ, R9 ;  /* 0x000000ffff047224 */ /* 0x000fc600078e0009 */
[----:B------:R-:W0:Y:S02]  /*2080*/  F2I.U32.TRUNC.NTZ R7, R7 ;  /* 0x0000000700077305 */ /* 0x000e24000020f000 */
[----:B0-----:R-:W-:Y:S02]  /*2090*/  LOP3.LUT R8, R7, 0xffff, RZ, 0xc0, !PT ;  /* 0x0000ffff07087812 */ /* 0x001fe400078ec0ff */
[----:B------:R-:W-:Y:S01]  /*20a0*/  @!P0 MOV R8, 0xffffffff ;  /* 0xffffffff00088802 */ /* 0x000fe20000000f00 */
[----:B------:R-:W-:Y:S06]  /*20b0*/  RET.REL.NODEC R4 `(_Z21convolution_1d_kernelPKfS0_Pfii) ;  /* 0xffffffdc04d07950 */ /* 0x000fec0003c3ffff */
.L_x_19:
[----:B------:R-:W-:-:S00]  /*20c0*/  BRA `(.L_x_19) ;  /* 0xfffffffc00fc7947 */ /* 0x000fc0000383ffff */
[----:B------:R-:W-:-:S00]  /*20d0*/  NOP ;  /* 0x0000000000007918 */ /* 0x000fc00000000000 */
        /* <DEDUP_REMOVED lines=10> */
.L_x_20:


//--------------------- .nv.shared._Z21convolution_1d_kernelPKfS0_Pfii --------------------------
	.section	.nv.shared._Z21convolution_1d_kernelPKfS0_Pfii,"aw",@nobits
	.sectionflags	@""
	.align	4
.nv.shared._Z21convolution_1d_kernelPKfS0_Pfii:
	.zero		11224


//--------------------- .nv.shared.reserved.0     --------------------------
	.section	.nv.shared.reserved.0,"aw",@nobits
	.weak		__nv_reservedSMEM_offset_0_alias
	.size		__nv_reservedSMEM_offset_0_alias, 0, 64
	.other		__nv_reservedSMEM_offset_0_alias,@"STO_CUDA_RESERVED_SHARED STV_DEFAULT"
__nv_reservedSMEM_offset_0_alias:
	.zero		0
	.zero		64


//--------------------- .nv.constant0._Z21convolution_1d_kernelPKfS0_Pfii --------------------------
	.section	.nv.constant0._Z21convolution_1d_kernelPKfS0_Pfii,"a",@progbits
	.sectionflags	@""
	.align	4
.nv.constant0._Z21convolution_1d_kernelPKfS0_Pfii:
	.zero		928


//--------------------- SYMBOLS --------------------------

	.type		.nv.reservedSmem.offset0,@object
	.size		.nv.reservedSmem.offset0,0x4
	.type		.nv.reservedSmem.cap,@object
	.size		.nv.reservedSmem.cap,0x4
